	.target	sm_100a

	.elftype	@"ET_EXEC"


//--------------------- .note.nv.tkinfo           --------------------------
	.section	.note.nv.tkinfo,"",@"SHT_NOTE"
	.sectionflags	@"SHF_NOTE_NV_TKINFO"
	.tkinfo
        /*0018*/ 	.word	0x00000002
        /*0030*/ 	.string	""
        /*0030*/ 	.string	"ptxas"
        /*0030*/ 	.string	"Cuda compilation tools, release 13.0, V13.0.88"
        /*0030*/ 	.string	"Build cuda_13.0.r13.0/compiler.36424714_0"
        /*0030*/ 	.string	"-arch sm_100a -m 64 "



//--------------------- .note.nv.cuinfo           --------------------------
	.section	.note.nv.cuinfo,"",@"SHT_NOTE"
	.sectionflags	@"SHF_NOTE_NV_CUINFO"
        /*0018*/ 	.short	0x0002
        /*001a*/ 	.short	0x0064
        /*001c*/ 	.short	0x0082
	.zero		2


//--------------------- .nv.info                  --------------------------
	.section	.nv.info,"",@"SHT_CUDA_INFO"
	.align	4


	//----- nvinfo : EIATTR_REGCOUNT
	.align		4
        /*0000*/ 	.byte	0x04, 0x2f
        /*0002*/ 	.short	(.L_19 - .L_18)
	.align		4
.L_18:
        /*0004*/ 	.word	index@(_ZN7cutlass13device_kernelINS_4gemm6kernel13GemmUniversalIN4cute5tupleIJiiiiEEENS1_10collective13CollectiveMmaINS1_35MainloopSm100TmaUmmaWarpSpecializedILi12ELi2ELi4ENS5_IJNS4_1CILi1EEESB_SB_EEEEENS5_IJNSA_ILi128EEESE_NSA_ILi64EEEEEENS_12float_e4m3_tENS5_IJlSB_lEEESH_SI_NS4_8TiledMMAINS4_8MMA_AtomIJNS4_10MMA_TraitsINS4_19SM100_MMA_F8F6F4_SSEJSH_SH_fSE_SE_NS4_17integral_constantINS4_4UMMA5MajorELSP_0EEESQ_NSN_INSO_7ScaleInELSR_0EEESS_EEEEEENS4_6LayoutISC_NS5_IJNSA_ILi0EEESW_SW_EEEEENS5_IJNS4_10UnderscoreESZ_SZ_EEEEENS4_13SM90_TMA_LOADENS4_14ComposedLayoutINS4_7SwizzleILi2ELi4ELi3EEENS4_18smem_ptr_flag_bitsILi8EEENSV_INS5_IJNSA_ILi8EEESF_EEENS5_IJSF_SB_EEEEEEEvNS4_8identityES12_S1C_vS1D_EENS_8epilogue10collective18CollectiveEpilogueINS1F_23Sm100TmaWarpSpecializedILi2ELi2ELi64ELb0ELb0EEEJSG_NS5_IJNSV_ISE_SB_EENSV_ISF_SB_EEEEESH_SI_SH_SI_NS1F_6fusion15FusionCallbacksIS1J_NS1N_23LinCombPerRowBiasEltActINS1F_6thread4ReLuESH_fSH_SH_fLi16ELNS_15FloatRoundStyleE2EEESG_S1M_JEEENS4_5SM1004TMEM4LOAD26SM100_TMEM_LOAD_32dp32b64xES12_S1C_NS4_39AutoVectorizingCopyWithAssumedAlignmentILi128EEENS4_14SM90_TMA_STOREES1C_S20_S20_EEEvvEEEEvNT_6ParamsE)
        /*0008*/ 	.word	0x000000c8


	//----- nvinfo : EIATTR_FRAME_SIZE
	.align		4
.L_19:
        /*000c*/ 	.byte	0x04, 0x11
        /*000e*/ 	.short	(.L_21 - .L_20)
	.align		4
.L_20:
        /*0010*/ 	.word	index@($__internal_2_$__cuda_sm10x_tcgen05_guardrail_trap_unallocated_columns_being_dealloced)
        /*0014*/ 	.word	0x00000000


	//----- nvinfo : EIATTR_FRAME_SIZE
	.align		4
.L_21:
        /*0018*/ 	.byte	0x04, 0x11
        /*001a*/ 	.short	(.L_23 - .L_22)
	.align		4
.L_22:
        /*001c*/ 	.word	index@($__internal_1_$__cuda_sm10x_tcgen05_guardrail_trap_phase_invalid_during_alloc)
        /*0020*/ 	.word	0x00000000


	//----- nvinfo : EIATTR_FRAME_SIZE
	.align		4
.L_23:
        /*0024*/ 	.byte	0x04, 0x11
        /*0026*/ 	.short	(.L_25 - .L_24)
	.align		4
.L_24:
        /*0028*/ 	.word	index@($__internal_0_$__cuda_sm10x_tcgen05_guardrail_trap_col_being_dealloced_not_returned_by_alloc)
        /*002c*/ 	.word	0x00000000


	//----- nvinfo : EIATTR_FRAME_SIZE
	.align		4
.L_25:
        /*0030*/ 	.byte	0x04, 0x11
        /*0032*/ 	.short	(.L_27 - .L_26)
	.align		4
.L_26:
        /*0034*/ 	.word	index@(_ZN7cutlass13device_kernelINS_4gemm6kernel13GemmUniversalIN4cute5tupleIJiiiiEEENS1_10collective13CollectiveMmaINS1_35MainloopSm100TmaUmmaWarpSpecializedILi12ELi2ELi4ENS5_IJNS4_1CILi1EEESB_SB_EEEEENS5_IJNSA_ILi128EEESE_NSA_ILi64EEEEEENS_12float_e4m3_tENS5_IJlSB_lEEESH_SI_NS4_8TiledMMAINS4_8MMA_AtomIJNS4_10MMA_TraitsINS4_19SM100_MMA_F8F6F4_SSEJSH_SH_fSE_SE_NS4_17integral_constantINS4_4UMMA5MajorELSP_0EEESQ_NSN_INSO_7ScaleInELSR_0EEESS_EEEEEENS4_6LayoutISC_NS5_IJNSA_ILi0EEESW_SW_EEEEENS5_IJNS4_10UnderscoreESZ_SZ_EEEEENS4_13SM90_TMA_LOADENS4_14ComposedLayoutINS4_7SwizzleILi2ELi4ELi3EEENS4_18smem_ptr_flag_bitsILi8EEENSV_INS5_IJNSA_ILi8EEESF_EEENS5_IJSF_SB_EEEEEEEvNS4_8identityES12_S1C_vS1D_EENS_8epilogue10collective18CollectiveEpilogueINS1F_23Sm100TmaWarpSpecializedILi2ELi2ELi64ELb0ELb0EEEJSG_NS5_IJNSV_ISE_SB_EENSV_ISF_SB_EEEEESH_SI_SH_SI_NS1F_6fusion15FusionCallbacksIS1J_NS1N_23LinCombPerRowBiasEltActINS1F_6thread4ReLuESH_fSH_SH_fLi16ELNS_15FloatRoundStyleE2EEESG_S1M_JEEENS4_5SM1004TMEM4LOAD26SM100_TMEM_LOAD_32dp32b64xES12_S1C_NS4_39AutoVectorizingCopyWithAssumedAlignmentILi128EEENS4_14SM90_TMA_STOREES1C_S20_S20_EEEvvEEEEvNT_6ParamsE)
        /*0038*/ 	.word	0x00000000


	//----- nvinfo : EIATTR_MIN_STACK_SIZE
	.align		4
.L_27:
        /*003c*/ 	.byte	0x04, 0x12
        /*003e*/ 	.short	(.L_29 - .L_28)
	.align		4
.L_28:
        /*0040*/ 	.word	index@(_ZN7cutlass13device_kernelINS_4gemm6kernel13GemmUniversalIN4cute5tupleIJiiiiEEENS1_10collective13CollectiveMmaINS1_35MainloopSm100TmaUmmaWarpSpecializedILi12ELi2ELi4ENS5_IJNS4_1CILi1EEESB_SB_EEEEENS5_IJNSA_ILi128EEESE_NSA_ILi64EEEEEENS_12float_e4m3_tENS5_IJlSB_lEEESH_SI_NS4_8TiledMMAINS4_8MMA_AtomIJNS4_10MMA_TraitsINS4_19SM100_MMA_F8F6F4_SSEJSH_SH_fSE_SE_NS4_17integral_constantINS4_4UMMA5MajorELSP_0EEESQ_NSN_INSO_7ScaleInELSR_0EEESS_EEEEEENS4_6LayoutISC_NS5_IJNSA_ILi0EEESW_SW_EEEEENS5_IJNS4_10UnderscoreESZ_SZ_EEEEENS4_13SM90_TMA_LOADENS4_14ComposedLayoutINS4_7SwizzleILi2ELi4ELi3EEENS4_18smem_ptr_flag_bitsILi8EEENSV_INS5_IJNSA_ILi8EEESF_EEENS5_IJSF_SB_EEEEEEEvNS4_8identityES12_S1C_vS1D_EENS_8epilogue10collective18CollectiveEpilogueINS1F_23Sm100TmaWarpSpecializedILi2ELi2ELi64ELb0ELb0EEEJSG_NS5_IJNSV_ISE_SB_EENSV_ISF_SB_EEEEESH_SI_SH_SI_NS1F_6fusion15FusionCallbacksIS1J_NS1N_23LinCombPerRowBiasEltActINS1F_6thread4ReLuESH_fSH_SH_fLi16ELNS_15FloatRoundStyleE2EEESG_S1M_JEEENS4_5SM1004TMEM4LOAD26SM100_TMEM_LOAD_32dp32b64xES12_S1C_NS4_39AutoVectorizingCopyWithAssumedAlignmentILi128EEENS4_14SM90_TMA_STOREES1C_S20_S20_EEEvvEEEEvNT_6ParamsE)
        /*0044*/ 	.word	0x00000000
.L_29:


//--------------------- .nv.compat                --------------------------
	.section	.nv.compat,"",@"SHT_CUDA_COMPAT_INFO"
	.align	4
        /*0000*/ 	.byte	0x02, 0x09, 0x01, 0x00, 0x02, 0x02, 0x02, 0x00, 0x02, 0x05, 0x05, 0x00, 0x03, 0x07, 0x01, 0x01
        /*0010*/ 	.byte	0x02, 0x03, 0x01, 0x00, 0x02, 0x06, 0x01, 0x00, 0x04, 0x0b, 0x08, 0x00, 0x09, 0x00, 0x00, 0x00
        /*0020*/ 	.byte	0x00, 0x00, 0x00, 0x00


//--------------------- .nv.info._ZN7cutlass13device_kernelINS_4gemm6kernel13GemmUniversalIN4cute5tupleIJiiiiEEENS1_10collective13CollectiveMmaINS1_35MainloopSm100TmaUmmaWarpSpecializedILi12ELi2ELi4ENS5_IJNS4_1CILi1EEESB_SB_EEEEENS5_IJNSA_ILi128EEESE_NSA_ILi64EEEEEENS_12float_e4m3_tENS5_IJlSB_lEEESH_SI_NS4_8TiledMMAINS4_8MMA_AtomIJNS4_10MMA_TraitsINS4_19SM100_MMA_F8F6F4_SSEJSH_SH_fSE_SE_NS4_17integral_constantINS4_4UMMA5MajorELSP_0EEESQ_NSN_INSO_7ScaleInELSR_0EEESS_EEEEEENS4_6LayoutISC_NS5_IJNSA_ILi0EEESW_SW_EEEEENS5_IJNS4_10UnderscoreESZ_SZ_EEEEENS4_13SM90_TMA_LOADENS4_14ComposedLayoutINS4_7SwizzleILi2ELi4ELi3EEENS4_18smem_ptr_flag_bitsILi8EEENSV_INS5_IJNSA_ILi8EEESF_EEENS5_IJSF_SB_EEEEEEEvNS4_8identityES12_S1C_vS1D_EENS_8epilogue10collective18CollectiveEpilogueINS1F_23Sm100TmaWarpSpecializedILi2ELi2ELi64ELb0ELb0EEEJSG_NS5_IJNSV_ISE_SB_EENSV_ISF_SB_EEEEESH_SI_SH_SI_NS1F_6fusion15FusionCallbacksIS1J_NS1N_23LinCombPerRowBiasEltActINS1F_6thread4ReLuESH_fSH_SH_fLi16ELNS_15FloatRoundStyleE2EEESG_S1M_JEEENS4_5SM1004TMEM4LOAD26SM100_TMEM_LOAD_32dp32b64xES12_S1C_NS4_39AutoVectorizingCopyWithAssumedAlignmentILi128EEENS4_14SM90_TMA_STOREES1C_S20_S20_EEEvvEEEEvNT_6ParamsE --------------------------
	.section	.nv.info._ZN7cutlass13device_kernelINS_4gemm6kernel13GemmUniversalIN4cute5tupleIJiiiiEEENS1_10collective13CollectiveMmaINS1_35MainloopSm100TmaUmmaWarpSpecializedILi12ELi2ELi4ENS5_IJNS4_1CILi1EEESB_SB_EEEEENS5_IJNSA_ILi128EEESE_NSA_ILi64EEEEEENS_12float_e4m3_tENS5_IJlSB_lEEESH_SI_NS4_8TiledMMAINS4_8MMA_AtomIJNS4_10MMA_TraitsINS4_19SM100_MMA_F8F6F4_SSEJSH_SH_fSE_SE_NS4_17integral_constantINS4_4UMMA5MajorELSP_0EEESQ_NSN_INSO_7ScaleInELSR_0EEESS_EEEEEENS4_6LayoutISC_NS5_IJNSA_ILi0EEESW_SW_EEEEENS5_IJNS4_10UnderscoreESZ_SZ_EEEEENS4_13SM90_TMA_LOADENS4_14ComposedLayoutINS4_7SwizzleILi2ELi4ELi3EEENS4_18smem_ptr_flag_bitsILi8EEENSV_INS5_IJNSA_ILi8EEESF_EEENS5_IJSF_SB_EEEEEEEvNS4_8identityES12_S1C_vS1D_EENS_8epilogue10collective18CollectiveEpilogueINS1F_23Sm100TmaWarpSpecializedILi2ELi2ELi64ELb0ELb0EEEJSG_NS5_IJNSV_ISE_SB_EENSV_ISF_SB_EEEEESH_SI_SH_SI_NS1F_6fusion15FusionCallbacksIS1J_NS1N_23LinCombPerRowBiasEltActINS1F_6thread4ReLuESH_fSH_SH_fLi16ELNS_15FloatRoundStyleE2EEESG_S1M_JEEENS4_5SM1004TMEM4LOAD26SM100_TMEM_LOAD_32dp32b64xES12_S1C_NS4_39AutoVectorizingCopyWithAssumedAlignmentILi128EEENS4_14SM90_TMA_STOREES1C_S20_S20_EEEvvEEEEvNT_6ParamsE,"",@"SHT_CUDA_INFO"
	.sectionflags	@""
	.align	4


	//----- nvinfo : EIATTR_CUDA_API_VERSION
	.align		4
        /*0000*/ 	.byte	0x04, 0x37
        /*0002*/ 	.short	(.L_31 - .L_30)
.L_30:
        /*0004*/ 	.word	0x00000082


	//----- nvinfo : EIATTR_KPARAM_INFO
	.align		4
.L_31:
        /*0008*/ 	.byte	0x04, 0x17
        /*000a*/ 	.short	(.L_33 - .L_32)
.L_32:
        /*000c*/ 	.word	0x00000000
        /*0010*/ 	.short	0x0000
        /*0012*/ 	.short	0x0000
        /*0014*/ 	.byte	0x00, 0xf0, 0x01, 0x20


	//----- nvinfo : EIATTR_AT_ENTRY_FRAGMENTS
	.align		4
.L_33:
        /*0018*/ 	.byte	0x04, 0x4f
        /*001a*/ 	.short	(.L_35 - .L_34)


	//   ....[0]....
.L_34:
        /*001c*/ 	.word	0x00000006


	//----- nvinfo : EIATTR_RESERVED_SMEM_USED
	.align		4
.L_35:
        /*0020*/ 	.byte	0x01, 0x41
	.zero		2


	//----- nvinfo : EIATTR_SPARSE_MMA_MASK
	.align		4
        /*0024*/ 	.byte	0x03, 0x50
        /*0026*/ 	.short	0x0000


	//----- nvinfo : EIATTR_TCGEN05_1CTA_USED
	.align		4
        /*0028*/ 	.byte	0x01, 0x51
	.zero		2


	//----- nvinfo : EIATTR_MAXREG_COUNT
	.align		4
        /*002c*/ 	.byte	0x03, 0x1b
        /*002e*/ 	.short	0x00ff


	//----- nvinfo : EIATTR_NUM_BARRIERS
	.align		4
        /*0030*/ 	.byte	0x02, 0x4c
        /*0032*/ 	.byte	0x07
	.zero		1


	//----- nvinfo : EIATTR_EXTERNS
	.align		4
        /*0034*/ 	.byte	0x04, 0x0f
        /*0036*/ 	.short	(.L_37 - .L_36)


	//   ....[0]....
	.align		4
.L_36:
        /*0038*/ 	.word	index@(__assertfail)


	//----- nvinfo : EIATTR_MERCURY_ISA_VERSION
	.align		4
.L_37:
        /*003c*/ 	.byte	0x03, 0x5f
        /*003e*/ 	.short	0x0101


	//----- nvinfo : EIATTR_INT_WARP_WIDE_INSTR_OFFSETS
	.align		4
        /*0040*/ 	.byte	0x04, 0x31
        /*0042*/ 	.short	(.L_39 - .L_38)


	//   ....[0]....
.L_38:
        /*0044*/ 	.word	0x00001e70


	//   ....[1]....
        /*0048*/ 	.word	0x00003c50


	//   ....[2]....
        /*004c*/ 	.word	0x00003c80


	//   ....[3]....
        /*0050*/ 	.word	0x00003cd0


	//   ....[4]....
        /*0054*/ 	.word	0x000045e0


	//   ....[5]....
        /*0058*/ 	.word	0x00004650


	//   ....[6]....
        /*005c*/ 	.word	0x00004820


	//   ....[7]....
        /*0060*/ 	.word	0x00004980


	//   ....[8]....
        /*0064*/ 	.word	0x00005920


	//----- nvinfo : EIATTR_COOP_GROUP_MASK_REGIDS
	.align		4
.L_39:
        /*0068*/ 	.byte	0x04, 0x29
        /*006a*/ 	.short	(.L_41 - .L_40)


	//   ....[0]....
.L_40:
        /*006c*/ 	.word	0xffffffff


	//   ....[1]....
        /*0070*/ 	.word	0xffffffff


	//   ....[2]....
        /*0074*/ 	.word	0xffffffff


	//   ....[3]....
        /*0078*/ 	.word	0xffffffff


	//   ....[4]....
        /*007c*/ 	.word	0xffffffff


	//   ....[5]....
        /*0080*/ 	.word	0xffffffff


	//   ....[6]....
        /*0084*/ 	.word	0xffffffff


	//   ....[7]....
        /*0088*/ 	.word	0xffffffff


	//   ....[8]....
        /*008c*/ 	.word	0xffffffff


	//   ....[9]....
        /*0090*/ 	.word	0xffffffff


	//   ....[10]....
        /*0094*/ 	.word	0xffffffff


	//   ....[11]....
        /*0098*/ 	.word	0xffffffff


	//   ....[12]....
        /*009c*/ 	.word	0xffffffff


	//----- nvinfo : EIATTR_COOP_GROUP_INSTR_OFFSETS
	.align		4
.L_41:
        /*00a0*/ 	.byte	0x04, 0x28
        /*00a2*/ 	.short	(.L_43 - .L_42)


	//   ....[0]....
.L_42:
        /*00a4*/ 	.word	0x00000090


	//   ....[1]....
        /*00a8*/ 	.word	0x000004a0


	//   ....[2]....
        /*00ac*/ 	.word	0x00000740


	//   ....[3]....
        /*00b0*/ 	.word	0x000008a0


	//   ....[4]....
        /*00b4*/ 	.word	0x000009a0


	//   ....[5]....
        /*00b8*/ 	.word	0x00000b10


	//   ....[6]....
        /*00bc*/ 	.word	0x00000cb0


	//   ....[7]....
        /*00c0*/ 	.word	0x00001d50


	//   ....[8]....
        /*00c4*/ 	.word	0x00002fb0


	//   ....[9]....
        /*00c8*/ 	.word	0x000031c0


	//   ....[10]....
        /*00cc*/ 	.word	0x000031f0


	//   ....[11]....
        /*00d0*/ 	.word	0x00003b40


	//   ....[12]....
        /*00d4*/ 	.word	0x00003d70


	//----- nvinfo : EIATTR_VRC_CTA_INIT_COUNT
	.align		4
.L_43:
        /*00d8*/ 	.byte	0x02, 0x4a
        /*00da*/ 	.byte	0x80
	.zero		1


	//----- nvinfo : EIATTR_SYSCALL_OFFSETS
	.align		4
        /*00dc*/ 	.byte	0x04, 0x46
        /*00de*/ 	.short	(.L_45 - .L_44)


	//   ....[0]....
.L_44:
        /*00e0*/ 	.word	0x00005400


	//   ....[1]....
        /*00e4*/ 	.word	0x00005540


	//   ....[2]....
        /*00e8*/ 	.word	0x00005f90


	//   ....[3]....
        /*00ec*/ 	.word	0x000075a0


	//----- nvinfo : EIATTR_MBARRIER_INSTR_OFFSETS
	.align		4
.L_45:
        /*00f0*/ 	.byte	0x04, 0x39
        /*00f2*/ 	.short	(.L_47 - .L_46)


	//   ....[0]....
.L_46:
        /*00f4*/ 	.word	0x000005a0
        /*00f8*/ 	.word	0x000000ff
        /*00fc*/ 	.word	0x00000000
        /*0100*/ 	.short	0x0100
        /*0102*/ 	.byte	0x05
	.zero		1


	//   ....[1]....
        /*0104*/ 	.word	0x000005b0
        /*0108*/ 	.word	0x000000ff
        /*010c*/ 	.word	0x00000060
        /*0110*/ 	.short	0x0100
        /*0112*/ 	.byte	0x05
	.zero		1


	//   ....[2]....
        /*0114*/ 	.word	0x000005c0
        /*0118*/ 	.word	0x000000ff
        /*011c*/ 	.word	0x00000008
        /*0120*/ 	.short	0x0100
        /*0122*/ 	.byte	0x05
	.zero		1


	//   ....[3]....
        /*0124*/ 	.word	0x000005d0
        /*0128*/ 	.word	0x000000ff
        /*012c*/ 	.word	0x00000068
        /*0130*/ 	.short	0x0100
        /*0132*/ 	.byte	0x05
	.zero		1


	//   ....[4]....
        /*0134*/ 	.word	0x000005e0
        /*0138*/ 	.word	0x000000ff
        /*013c*/ 	.word	0x00000010
        /*0140*/ 	.short	0x0100
        /*0142*/ 	.byte	0x05
	.zero		1


	//   ....[5]....
        /*0144*/ 	.word	0x000005f0
        /*0148*/ 	.word	0x000000ff
        /*014c*/ 	.word	0x00000070
        /*0150*/ 	.short	0x0100
        /*0152*/ 	.byte	0x05
	.zero		1


	//   ....[6]....
        /*0154*/ 	.word	0x00000600
        /*0158*/ 	.word	0x000000ff
        /*015c*/ 	.word	0x00000018
        /*0160*/ 	.short	0x0100
        /*0162*/ 	.byte	0x05
	.zero		1


	//   ....[7]....
        /*0164*/ 	.word	0x00000610
        /*0168*/ 	.word	0x000000ff
        /*016c*/ 	.word	0x00000078
        /*0170*/ 	.short	0x0100
        /*0172*/ 	.byte	0x05
	.zero		1


	//   ....[8]....
        /*0174*/ 	.word	0x00000620
        /*0178*/ 	.word	0x000000ff
        /*017c*/ 	.word	0x00000020
        /*0180*/ 	.short	0x0100
        /*0182*/ 	.byte	0x05
	.zero		1


	//   ....[9]....
        /*0184*/ 	.word	0x00000630
        /*0188*/ 	.word	0x000000ff
        /*018c*/ 	.word	0x00000080
        /*0190*/ 	.short	0x0100
        /*0192*/ 	.byte	0x05
	.zero		1


	//   ....[10]....
        /*0194*/ 	.word	0x00000640
        /*0198*/ 	.word	0x000000ff
        /*019c*/ 	.word	0x00000028
        /*01a0*/ 	.short	0x0100
        /*01a2*/ 	.byte	0x05
	.zero		1


	//   ....[11]....
        /*01a4*/ 	.word	0x00000650
        /*01a8*/ 	.word	0x000000ff
        /*01ac*/ 	.word	0x00000088
        /*01b0*/ 	.short	0x0100
        /*01b2*/ 	.byte	0x05
	.zero		1


	//   ....[12]....
        /*01b4*/ 	.word	0x00000660
        /*01b8*/ 	.word	0x000000ff
        /*01bc*/ 	.word	0x00000030
        /*01c0*/ 	.short	0x0100
        /*01c2*/ 	.byte	0x05
	.zero		1


	//   ....[13]....
        /*01c4*/ 	.word	0x00000670
        /*01c8*/ 	.word	0x000000ff
        /*01cc*/ 	.word	0x00000090
        /*01d0*/ 	.short	0x0100
        /*01d2*/ 	.byte	0x05
	.zero		1


	//   ....[14]....
        /*01d4*/ 	.word	0x00000680
        /*01d8*/ 	.word	0x000000ff
        /*01dc*/ 	.word	0x00000038
        /*01e0*/ 	.short	0x0100
        /*01e2*/ 	.byte	0x05
	.zero		1


	//   ....[15]....
        /*01e4*/ 	.word	0x00000690
        /*01e8*/ 	.word	0x000000ff
        /*01ec*/ 	.word	0x00000098
        /*01f0*/ 	.short	0x0100
        /*01f2*/ 	.byte	0x05
	.zero		1


	//   ....[16]....
        /*01f4*/ 	.word	0x000006a0
        /*01f8*/ 	.word	0x000000ff
        /*01fc*/ 	.word	0x00000040
        /*0200*/ 	.short	0x0100
        /*0202*/ 	.byte	0x05
	.zero		1


	//   ....[17]....
        /*0204*/ 	.word	0x000006b0
        /*0208*/ 	.word	0x000000ff
        /*020c*/ 	.word	0x000000a0
        /*0210*/ 	.short	0x0100
        /*0212*/ 	.byte	0x05
	.zero		1


	//   ....[18]....
        /*0214*/ 	.word	0x000006c0
        /*0218*/ 	.word	0x000000ff
        /*021c*/ 	.word	0x00000048
        /*0220*/ 	.short	0x0100
        /*0222*/ 	.byte	0x05
	.zero		1


	//   ....[19]....
        /*0224*/ 	.word	0x000006d0
        /*0228*/ 	.word	0x000000ff
        /*022c*/ 	.word	0x000000a8
        /*0230*/ 	.short	0x0100
        /*0232*/ 	.byte	0x05
	.zero		1


	//   ....[20]....
        /*0234*/ 	.word	0x000006e0
        /*0238*/ 	.word	0x000000ff
        /*023c*/ 	.word	0x00000050
        /*0240*/ 	.short	0x0100
        /*0242*/ 	.byte	0x05
	.zero		1


	//   ....[21]....
        /*0244*/ 	.word	0x000006f0
        /*0248*/ 	.word	0x000000ff
        /*024c*/ 	.word	0x000000b0
        /*0250*/ 	.short	0x0100
        /*0252*/ 	.byte	0x05
	.zero		1


	//   ....[22]....
        /*0254*/ 	.word	0x00000700
        /*0258*/ 	.word	0x000000ff
        /*025c*/ 	.word	0x00000058
        /*0260*/ 	.short	0x0100
        /*0262*/ 	.byte	0x05
	.zero		1


	//   ....[23]....
        /*0264*/ 	.word	0x00000710
        /*0268*/ 	.word	0x000000ff
        /*026c*/ 	.word	0x000000b8
        /*0270*/ 	.short	0x0100
        /*0272*/ 	.byte	0x05
	.zero		1


	//   ....[24]....
        /*0274*/ 	.word	0x00000850
        /*0278*/ 	.word	0x000000ff
        /*027c*/ 	.word	0x000000c0
        /*0280*/ 	.short	0x0100
        /*0282*/ 	.byte	0x07
	.zero		1


	//   ....[25]....
        /*0284*/ 	.word	0x00000860
        /*0288*/ 	.word	0x000000ff
        /*028c*/ 	.word	0x000000d0
        /*0290*/ 	.short	0x0100
        /*0292*/ 	.byte	0x07
	.zero		1


	//   ....[26]....
        /*0294*/ 	.word	0x00000870
        /*0298*/ 	.word	0x000000ff
        /*029c*/ 	.word	0x000000c8
        /*02a0*/ 	.short	0x0100
        /*02a2*/ 	.byte	0x07
	.zero		1


	//   ....[27]....
        /*02a4*/ 	.word	0x00000880
        /*02a8*/ 	.word	0x000000ff
        /*02ac*/ 	.word	0x000000d8
        /*02b0*/ 	.short	0x0100
        /*02b2*/ 	.byte	0x07
	.zero		1


	//   ....[28]....
        /*02b4*/ 	.word	0x00000970
        /*02b8*/ 	.word	0x000000ff
        /*02bc*/ 	.word	0x000000e0
        /*02c0*/ 	.short	0x0100
        /*02c2*/ 	.byte	0x05
	.zero		1


	//   ....[29]....
        /*02c4*/ 	.word	0x00000980
        /*02c8*/ 	.word	0x000000ff
        /*02cc*/ 	.word	0x000000e8
        /*02d0*/ 	.short	0x0100
        /*02d2*/ 	.byte	0x05
	.zero		1


	//   ....[30]....
        /*02d4*/ 	.word	0x00000ac0
        /*02d8*/ 	.word	0x000000ff
        /*02dc*/ 	.word	0x000000f0
        /*02e0*/ 	.short	0x0100
        /*02e2*/ 	.byte	0x05
	.zero		1


	//   ....[31]....
        /*02e4*/ 	.word	0x00000ad0
        /*02e8*/ 	.word	0x000000ff
        /*02ec*/ 	.word	0x00000100
        /*02f0*/ 	.short	0x0100
        /*02f2*/ 	.byte	0x05
	.zero		1


	//   ....[32]....
        /*02f4*/ 	.word	0x00000ae0
        /*02f8*/ 	.word	0x000000ff
        /*02fc*/ 	.word	0x000000f8
        /*0300*/ 	.short	0x0100
        /*0302*/ 	.byte	0x05
	.zero		1


	//   ....[33]....
        /*0304*/ 	.word	0x00000af0
        /*0308*/ 	.word	0x000000ff
        /*030c*/ 	.word	0x00000108
        /*0310*/ 	.short	0x0100
        /*0312*/ 	.byte	0x05
	.zero		1


	//   ....[34]....
        /*0314*/ 	.word	0x00000c20
        /*0318*/ 	.word	0x000000ff
        /*031c*/ 	.word	0x00000110
        /*0320*/ 	.short	0x0100
        /*0322*/ 	.byte	0x07
	.zero		1


	//   ....[35]....
        /*0324*/ 	.word	0x00000c30
        /*0328*/ 	.word	0x000000ff
        /*032c*/ 	.word	0x00000130
        /*0330*/ 	.short	0x0100
        /*0332*/ 	.byte	0x07
	.zero		1


	//   ....[36]....
        /*0334*/ 	.word	0x00000c40
        /*0338*/ 	.word	0x000000ff
        /*033c*/ 	.word	0x00000118
        /*0340*/ 	.short	0x0100
        /*0342*/ 	.byte	0x07
	.zero		1


	//   ....[37]....
        /*0344*/ 	.word	0x00000c50
        /*0348*/ 	.word	0x000000ff
        /*034c*/ 	.word	0x00000138
        /*0350*/ 	.short	0x0100
        /*0352*/ 	.byte	0x07
	.zero		1


	//   ....[38]....
        /*0354*/ 	.word	0x00000c60
        /*0358*/ 	.word	0x000000ff
        /*035c*/ 	.word	0x00000120
        /*0360*/ 	.short	0x0100
        /*0362*/ 	.byte	0x07
	.zero		1


	//   ....[39]....
        /*0364*/ 	.word	0x00000c70
        /*0368*/ 	.word	0x000000ff
        /*036c*/ 	.word	0x00000140
        /*0370*/ 	.short	0x0100
        /*0372*/ 	.byte	0x07
	.zero		1


	//   ....[40]....
        /*0374*/ 	.word	0x00000c80
        /*0378*/ 	.word	0x000000ff
        /*037c*/ 	.word	0x00000128
        /*0380*/ 	.short	0x0100
        /*0382*/ 	.byte	0x07
	.zero		1


	//   ....[41]....
        /*0384*/ 	.word	0x00000c90
        /*0388*/ 	.word	0x000000ff
        /*038c*/ 	.word	0x00000148
        /*0390*/ 	.short	0x0100
        /*0392*/ 	.byte	0x07
	.zero		1


	//   ....[42]....
        /*0394*/ 	.word	0x00000d80
        /*0398*/ 	.word	0x000000ff
        /*039c*/ 	.word	0x00000150
        /*03a0*/ 	.short	0x0100
        /*03a2*/ 	.byte	0x05
	.zero		1


	//   ....[43]....
        /*03a4*/ 	.word	0x00000d90
        /*03a8*/ 	.word	0x000000ff
        /*03ac*/ 	.word	0x00000160
        /*03b0*/ 	.short	0x0100
        /*03b2*/ 	.byte	0x05
	.zero		1


	//   ....[44]....
        /*03b4*/ 	.word	0x00000da0
        /*03b8*/ 	.word	0x000000ff
        /*03bc*/ 	.word	0x00000158
        /*03c0*/ 	.short	0x0100
        /*03c2*/ 	.byte	0x05
	.zero		1


	//   ....[45]....
        /*03c4*/ 	.word	0x00000db0
        /*03c8*/ 	.word	0x000000ff
        /*03cc*/ 	.word	0x00000168
        /*03d0*/ 	.short	0x0100
        /*03d2*/ 	.byte	0x05
	.zero		1


	//   ....[46]....
        /*03d4*/ 	.word	0x00001660
        /*03d8*/ 	.word	0x00000002
        /*03dc*/ 	.word	0x00000160
        /*03e0*/ 	.short	0x010a
        /*03e2*/ 	.byte	0xff
	.zero		1


	//   ....[47]....
        /*03e4*/ 	.word	0x00001690
        /*03e8*/ 	.word	0x00000002
        /*03ec*/ 	.word	0x00000150
        /*03f0*/ 	.short	0x0101
        /*03f2*/ 	.byte	0xff
	.zero		1


	//   ....[48]....
        /*03f4*/ 	.word	0x00001760
        /*03f8*/ 	.word	0x000000ff
        /*03fc*/ 	.word	0x00000060
        /*0400*/ 	.short	0x010a
        /*0402*/ 	.byte	0x08
	.zero		1


	//   ....[49]....
        /*0404*/ 	.word	0x00001800
        /*0408*/ 	.word	0x000000ff
        /*040c*/ 	.word	0x00000060
        /*0410*/ 	.short	0x010a
        /*0412*/ 	.byte	0x21
	.zero		1


	//   ....[50]....
        /*0414*/ 	.word	0x00001960
        /*0418*/ 	.word	0x000000ff
        /*041c*/ 	.word	0x00000060
        /*0420*/ 	.short	0x010a
        /*0422*/ 	.byte	0x08
	.zero		1


	//   ....[51]....
        /*0424*/ 	.word	0x00001a70
        /*0428*/ 	.word	0x000000ff
        /*042c*/ 	.word	0x000000e8
        /*0430*/ 	.short	0x0101
        /*0432*/ 	.byte	0x04
	.zero		1


	//   ....[52]....
        /*0434*/ 	.word	0x00001a80
        /*0438*/ 	.word	0x000000ff
        /*043c*/ 	.word	0x00000060
        /*0440*/ 	.short	0x010a
        /*0442*/ 	.byte	0x08
	.zero		1


	//   ....[53]....
        /*0444*/ 	.word	0x00001b00
        /*0448*/ 	.word	0x000000ff
        /*044c*/ 	.word	0x00000060
        /*0450*/ 	.short	0x010a
        /*0452*/ 	.byte	0x11
	.zero		1


	//   ....[54]....
        /*0454*/ 	.word	0x00001c60
        /*0458*/ 	.word	0x000000ff
        /*045c*/ 	.word	0x00000060
        /*0460*/ 	.short	0x010a
        /*0462*/ 	.byte	0x08
	.zero		1


	//   ....[55]....
        /*0464*/ 	.word	0x00001d80
        /*0468*/ 	.word	0x00000002
        /*046c*/ 	.word	0x000000f0
        /*0470*/ 	.short	0x010a
        /*0472*/ 	.byte	0xff
	.zero		1


	//   ....[56]....
        /*0474*/ 	.word	0x00001e40
        /*0478*/ 	.word	0x00000002
        /*047c*/ 	.word	0x00000000
        /*0480*/ 	.short	0x0101
        /*0482*/ 	.byte	0xff
	.zero		1


	//   ....[57]....
        /*0484*/ 	.word	0x000023a0
        /*0488*/ 	.word	0x000000ff
        /*048c*/ 	.word	0x00000000
        /*0490*/ 	.short	0x010a
        /*0492*/ 	.byte	0x05
	.zero		1


	//   ....[58]....
        /*0494*/ 	.word	0x00002430
        /*0498*/ 	.word	0x000000ff
        /*049c*/ 	.word	0x00000000
        /*04a0*/ 	.short	0x010a
        /*04a2*/ 	.byte	0x05
	.zero		1


	//   ....[59]....
        /*04a4*/ 	.word	0x000024c0
        /*04a8*/ 	.word	0x000000ff
        /*04ac*/ 	.word	0x00000000
        /*04b0*/ 	.short	0x010a
        /*04b2*/ 	.byte	0x05
	.zero		1


	//   ....[60]....
        /*04b4*/ 	.word	0x00002550
        /*04b8*/ 	.word	0x000000ff
        /*04bc*/ 	.word	0x00000000
        /*04c0*/ 	.short	0x010a
        /*04c2*/ 	.byte	0x05
	.zero		1


	//   ....[61]....
        /*04c4*/ 	.word	0x000025e0
        /*04c8*/ 	.word	0x000000ff
        /*04cc*/ 	.word	0x00000000
        /*04d0*/ 	.short	0x010a
        /*04d2*/ 	.byte	0x05
	.zero		1


	//   ....[62]....
        /*04d4*/ 	.word	0x00002670
        /*04d8*/ 	.word	0x000000ff
        /*04dc*/ 	.word	0x00000000
        /*04e0*/ 	.short	0x010a
        /*04e2*/ 	.byte	0x05
	.zero		1


	//   ....[63]....
        /*04e4*/ 	.word	0x00002700
        /*04e8*/ 	.word	0x000000ff
        /*04ec*/ 	.word	0x00000000
        /*04f0*/ 	.short	0x010a
        /*04f2*/ 	.byte	0x05
	.zero		1


	//   ....[64]....
        /*04f4*/ 	.word	0x00002790
        /*04f8*/ 	.word	0x000000ff
        /*04fc*/ 	.word	0x00000000
        /*0500*/ 	.short	0x010a
        /*0502*/ 	.byte	0x05
	.zero		1


	//   ....[65]....
        /*0504*/ 	.word	0x00002820
        /*0508*/ 	.word	0x000000ff
        /*050c*/ 	.word	0x00000000
        /*0510*/ 	.short	0x010a
        /*0512*/ 	.byte	0x05
	.zero		1


	//   ....[66]....
        /*0514*/ 	.word	0x000028b0
        /*0518*/ 	.word	0x000000ff
        /*051c*/ 	.word	0x00000000
        /*0520*/ 	.short	0x010a
        /*0522*/ 	.byte	0x05
	.zero		1


	//   ....[67]....
        /*0524*/ 	.word	0x00002940
        /*0528*/ 	.word	0x000000ff
        /*052c*/ 	.word	0x00000000
        /*0530*/ 	.short	0x010a
        /*0532*/ 	.byte	0x05
	.zero		1


	//   ....[68]....
        /*0534*/ 	.word	0x000029e0
        /*0538*/ 	.word	0x00000000
        /*053c*/ 	.word	0x00000000
        /*0540*/ 	.short	0x010a
        /*0542*/ 	.byte	0xff
	.zero		1


	//   ....[69]....
        /*0544*/ 	.word	0x00002b00
        /*0548*/ 	.word	0x00000000
        /*054c*/ 	.word	0x00000150
        /*0550*/ 	.short	0x010a
        /*0552*/ 	.byte	0xff
	.zero		1


	//   ....[70]....
        /*0554*/ 	.word	0x00002b70
        /*0558*/ 	.word	0x00000000
        /*055c*/ 	.word	0x00000000
        /*0560*/ 	.short	0x0101
        /*0562*/ 	.byte	0xff
	.zero		1


	//   ....[71]....
        /*0564*/ 	.word	0x00002b90
        /*0568*/ 	.word	0x000000ff
        /*056c*/ 	.word	0x00000100
        /*0570*/ 	.short	0x010a
        /*0572*/ 	.byte	0x05
	.zero		1


	//   ....[72]....
        /*0574*/ 	.word	0x00002cb0
        /*0578*/ 	.word	0x00000000
        /*057c*/ 	.word	0x000000f0
        /*0580*/ 	.short	0x010a
        /*0582*/ 	.byte	0xff
	.zero		1


	//   ....[73]....
        /*0584*/ 	.word	0x00002db0
        /*0588*/ 	.word	0x00000000
        /*058c*/ 	.word	0x00000000
        /*0590*/ 	.short	0x0101
        /*0592*/ 	.byte	0xff
	.zero		1


	//   ....[74]....
        /*0594*/ 	.word	0x00002e40
        /*0598*/ 	.word	0x000000ff
        /*059c*/ 	.word	0x00000100
        /*05a0*/ 	.short	0x0106
        /*05a2*/ 	.byte	0x05
	.zero		1


	//   ....[75]....
        /*05a4*/ 	.word	0x00002e60
        /*05a8*/ 	.word	0x000000ff
        /*05ac*/ 	.word	0x00000100
        /*05b0*/ 	.short	0x010a
        /*05b2*/ 	.byte	0x05
	.zero		1


	//   ....[76]....
        /*05b4*/ 	.word	0x00002ef0
        /*05b8*/ 	.word	0x000000ff
        /*05bc*/ 	.word	0x00000100
        /*05c0*/ 	.short	0x0106
        /*05c2*/ 	.byte	0x04
	.zero		1


	//   ....[77]....
        /*05c4*/ 	.word	0x00002f30
        /*05c8*/ 	.word	0x00000000
        /*05cc*/ 	.word	0x00000100
        /*05d0*/ 	.short	0x010a
        /*05d2*/ 	.byte	0xff
	.zero		1


	//   ....[78]....
        /*05d4*/ 	.word	0x00003430
        /*05d8*/ 	.word	0x00000000
        /*05dc*/ 	.word	0x000000f0
        /*05e0*/ 	.short	0x010a
        /*05e2*/ 	.byte	0xff
	.zero		1


	//   ....[79]....
        /*05e4*/ 	.word	0x00003540
        /*05e8*/ 	.word	0x00000003
        /*05ec*/ 	.word	0x00000000
        /*05f0*/ 	.short	0x0101
        /*05f2*/ 	.byte	0xff
	.zero		1


	//   ....[80]....
        /*05f4*/ 	.word	0x00003550
        /*05f8*/ 	.word	0x000000ff
        /*05fc*/ 	.word	0x00000000
        /*0600*/ 	.short	0x010a
        /*0602*/ 	.byte	0x04
	.zero		1


	//   ....[81]....
        /*0604*/ 	.word	0x00003570
        /*0608*/ 	.word	0x000000ff
        /*060c*/ 	.word	0x00000130
        /*0610*/ 	.short	0x010a
        /*0612*/ 	.byte	0x08
	.zero		1


	//   ....[82]....
        /*0614*/ 	.word	0x00003640
        /*0618*/ 	.word	0x000000ff
        /*061c*/ 	.word	0x00000000
        /*0620*/ 	.short	0x010a
        /*0622*/ 	.byte	0x07
	.zero		1


	//   ....[83]....
        /*0624*/ 	.word	0x00003780
        /*0628*/ 	.word	0x000000ff
        /*062c*/ 	.word	0x00000000
        /*0630*/ 	.short	0x010a
        /*0632*/ 	.byte	0x04
	.zero		1


	//   ....[84]....
        /*0634*/ 	.word	0x00003970
        /*0638*/ 	.word	0x000000ff
        /*063c*/ 	.word	0x00000000
        /*0640*/ 	.short	0x010a
        /*0642*/ 	.byte	0x05
	.zero		1


	//   ....[85]....
        /*0644*/ 	.word	0x00003a00
        /*0648*/ 	.word	0x000000ff
        /*064c*/ 	.word	0x00000000
        /*0650*/ 	.short	0x010a
        /*0652*/ 	.byte	0x05
	.zero		1


	//   ....[86]....
        /*0654*/ 	.word	0x00003a90
        /*0658*/ 	.word	0x000000ff
        /*065c*/ 	.word	0x00000000
        /*0660*/ 	.short	0x010a
        /*0662*/ 	.byte	0x05
	.zero		1


	//   ....[87]....
        /*0664*/ 	.word	0x00003b20
        /*0668*/ 	.word	0x000000ff
        /*066c*/ 	.word	0x00000000
        /*0670*/ 	.short	0x010a
        /*0672*/ 	.byte	0x07
	.zero		1


	//   ....[88]....
        /*0674*/ 	.word	0x00003f80
        /*0678*/ 	.word	0x00000000
        /*067c*/ 	.word	0x000000f0
        /*0680*/ 	.short	0x010a
        /*0682*/ 	.byte	0xff
	.zero		1


	//   ....[89]....
        /*0684*/ 	.word	0x00004040
        /*0688*/ 	.word	0x00000000
        /*068c*/ 	.word	0x00000000
        /*0690*/ 	.short	0x0101
        /*0692*/ 	.byte	0xff
	.zero		1


	//   ....[90]....
        /*0694*/ 	.word	0x00004360
        /*0698*/ 	.word	0x000000ff
        /*069c*/ 	.word	0x000000e8
        /*06a0*/ 	.short	0x010a
        /*06a2*/ 	.byte	0x06
	.zero		1


	//   ....[91]....
        /*06a4*/ 	.word	0x00004550
        /*06a8*/ 	.word	0x000000ff
        /*06ac*/ 	.word	0x000000d0
        /*06b0*/ 	.short	0x010a
        /*06b2*/ 	.byte	0x06
	.zero		1


	//   ....[92]....
        /*06b4*/ 	.word	0x00004700
        /*06b8*/ 	.word	0x000000ff
        /*06bc*/ 	.word	0x000000c0
        /*06c0*/ 	.short	0x010b
        /*06c2*/ 	.byte	0x06
	.zero		1


	//   ....[93]....
        /*06c4*/ 	.word	0x00004740
        /*06c8*/ 	.word	0x000000ff
        /*06cc*/ 	.word	0x00000000
        /*06d0*/ 	.short	0x0101
        /*06d2*/ 	.byte	0x08
	.zero		1


	//   ....[94]....
        /*06d4*/ 	.word	0x00004780
        /*06d8*/ 	.word	0x000000ff
        /*06dc*/ 	.word	0x000000d8
        /*06e0*/ 	.short	0x010a
        /*06e2*/ 	.byte	0x06
	.zero		1


	//   ....[95]....
        /*06e4*/ 	.word	0x000049c0
        /*06e8*/ 	.word	0x000000ff
        /*06ec*/ 	.word	0x000000c8
        /*06f0*/ 	.short	0x010b
        /*06f2*/ 	.byte	0x06
	.zero		1


	//   ....[96]....
        /*06f4*/ 	.word	0x000049e0
        /*06f8*/ 	.word	0x000000ff
        /*06fc*/ 	.word	0x00000000
        /*0700*/ 	.short	0x0101
        /*0702*/ 	.byte	0x07
	.zero		1


	//   ....[97]....
        /*0704*/ 	.word	0x00004a10
        /*0708*/ 	.word	0x000000ff
        /*070c*/ 	.word	0x000000d0
        /*0710*/ 	.short	0x010a
        /*0712*/ 	.byte	0x06
	.zero		1


	//   ....[98]....
        /*0714*/ 	.word	0x00004a50
        /*0718*/ 	.word	0x00000000
        /*071c*/ 	.word	0x000000d8
        /*0720*/ 	.short	0x010a
        /*0722*/ 	.byte	0xff
	.zero		1


	//   ....[99]....
        /*0724*/ 	.word	0x00004dd0
        /*0728*/ 	.word	0x00000000
        /*072c*/ 	.word	0x000000f0
        /*0730*/ 	.short	0x010a
        /*0732*/ 	.byte	0xff
	.zero		1


	//   ....[100]....
        /*0734*/ 	.word	0x00004ee0
        /*0738*/ 	.word	0x00000000
        /*073c*/ 	.word	0x00000000
        /*0740*/ 	.short	0x0101
        /*0742*/ 	.byte	0xff
	.zero		1


	//   ....[101]....
        /*0744*/ 	.word	0x00005a20
        /*0748*/ 	.word	0x00000000
        /*074c*/ 	.word	0x000000c0
        /*0750*/ 	.short	0x010a
        /*0752*/ 	.byte	0xff
	.zero		1


	//   ....[102]....
        /*0754*/ 	.word	0x00005b20
        /*0758*/ 	.word	0x000000c3
        /*075c*/ 	.word	0x00000110
        /*0760*/ 	.short	0x010a
        /*0762*/ 	.byte	0xff
	.zero		1


	//   ....[103]....
        /*0764*/ 	.word	0x00005ca0
        /*0768*/ 	.word	0x00000000
        /*076c*/ 	.word	0x000000c0
        /*0770*/ 	.short	0x010a
        /*0772*/ 	.byte	0xff
	.zero		1


	//   ....[104]....
        /*0774*/ 	.word	0x00005de0
        /*0778*/ 	.word	0x00000000
        /*077c*/ 	.word	0x00000000
        /*0780*/ 	.short	0x0101
        /*0782*/ 	.byte	0xff
	.zero		1


	//   ....[105]....
        /*0784*/ 	.word	0x00005e60
        /*0788*/ 	.word	0x000000c3
        /*078c*/ 	.word	0x00000110
        /*0790*/ 	.short	0x010a
        /*0792*/ 	.byte	0xff
	.zero		1


	//   ....[106]....
        /*0794*/ 	.word	0x00007210
        /*0798*/ 	.word	0x00000005
        /*079c*/ 	.word	0x000000c0
        /*07a0*/ 	.short	0x010a
        /*07a2*/ 	.byte	0xff
	.zero		1


	//   ....[107]....
        /*07a4*/ 	.word	0x000072e0
        /*07a8*/ 	.word	0x00000005
        /*07ac*/ 	.word	0x000000c0
        /*07b0*/ 	.short	0x010a
        /*07b2*/ 	.byte	0xff
	.zero		1


	//   ....[108]....
        /*07b4*/ 	.word	0x00007420
        /*07b8*/ 	.word	0x00000000
        /*07bc*/ 	.word	0x00000000
        /*07c0*/ 	.short	0x0101
        /*07c2*/ 	.byte	0xff
	.zero		1


	//   ....[109]....
        /*07c4*/ 	.word	0x00007960
        /*07c8*/ 	.word	0x000000ff
        /*07cc*/ 	.word	0x00000000
        /*07d0*/ 	.short	0x0101
        /*07d2*/ 	.byte	0x05
	.zero		1


	//   ....[110]....
        /*07d4*/ 	.word	0x000088b0
        /*07d8*/ 	.word	0x00000002
        /*07dc*/ 	.word	0x00000160
        /*07e0*/ 	.short	0x010a
        /*07e2*/ 	.byte	0xff
	.zero		1


	//   ....[111]....
        /*07e4*/ 	.word	0x00008910
        /*07e8*/ 	.word	0x00000002
        /*07ec*/ 	.word	0x00000060
        /*07f0*/ 	.short	0x010a
        /*07f2*/ 	.byte	0xff
	.zero		1


	//   ....[112]....
        /*07f4*/ 	.word	0x00008970
        /*07f8*/ 	.word	0x00000002
        /*07fc*/ 	.word	0x00000060
        /*0800*/ 	.short	0x010a
        /*0802*/ 	.byte	0xff
	.zero		1


	//   ....[113]....
        /*0804*/ 	.word	0x000089c0
        /*0808*/ 	.word	0x00000002
        /*080c*/ 	.word	0x000000f0
        /*0810*/ 	.short	0x010a
        /*0812*/ 	.byte	0xff
	.zero		1


	//   ....[114]....
        /*0814*/ 	.word	0x00008a20
        /*0818*/ 	.word	0x00000000
        /*081c*/ 	.word	0x00000000
        /*0820*/ 	.short	0x010a
        /*0822*/ 	.byte	0xff
	.zero		1


	//   ....[115]....
        /*0824*/ 	.word	0x00008a80
        /*0828*/ 	.word	0x00000000
        /*082c*/ 	.word	0x00000000
        /*0830*/ 	.short	0x010a
        /*0832*/ 	.byte	0xff
	.zero		1


	//   ....[116]....
        /*0834*/ 	.word	0x00008ae0
        /*0838*/ 	.word	0x00000000
        /*083c*/ 	.word	0x00000000
        /*0840*/ 	.short	0x010a
        /*0842*/ 	.byte	0xff
	.zero		1


	//   ....[117]....
        /*0844*/ 	.word	0x00008b40
        /*0848*/ 	.word	0x00000000
        /*084c*/ 	.word	0x00000000
        /*0850*/ 	.short	0x010a
        /*0852*/ 	.byte	0xff
	.zero		1


	//   ....[118]....
        /*0854*/ 	.word	0x00008ba0
        /*0858*/ 	.word	0x00000000
        /*085c*/ 	.word	0x00000000
        /*0860*/ 	.short	0x010a
        /*0862*/ 	.byte	0xff
	.zero		1


	//   ....[119]....
        /*0864*/ 	.word	0x00008c00
        /*0868*/ 	.word	0x00000000
        /*086c*/ 	.word	0x00000000
        /*0870*/ 	.short	0x010a
        /*0872*/ 	.byte	0xff
	.zero		1


	//   ....[120]....
        /*0874*/ 	.word	0x00008c60
        /*0878*/ 	.word	0x00000000
        /*087c*/ 	.word	0x00000000
        /*0880*/ 	.short	0x010a
        /*0882*/ 	.byte	0xff
	.zero		1


	//   ....[121]....
        /*0884*/ 	.word	0x00008cc0
        /*0888*/ 	.word	0x00000000
        /*088c*/ 	.word	0x00000000
        /*0890*/ 	.short	0x010a
        /*0892*/ 	.byte	0xff
	.zero		1


	//   ....[122]....
        /*0894*/ 	.word	0x00008d20
        /*0898*/ 	.word	0x00000000
        /*089c*/ 	.word	0x00000000
        /*08a0*/ 	.short	0x010a
        /*08a2*/ 	.byte	0xff
	.zero		1


	//   ....[123]....
        /*08a4*/ 	.word	0x00008d80
        /*08a8*/ 	.word	0x00000000
        /*08ac*/ 	.word	0x00000000
        /*08b0*/ 	.short	0x010a
        /*08b2*/ 	.byte	0xff
	.zero		1


	//   ....[124]....
        /*08b4*/ 	.word	0x00008de0
        /*08b8*/ 	.word	0x00000000
        /*08bc*/ 	.word	0x00000000
        /*08c0*/ 	.short	0x010a
        /*08c2*/ 	.byte	0xff
	.zero		1


	//   ....[125]....
        /*08c4*/ 	.word	0x00008e30
        /*08c8*/ 	.word	0x00000000
        /*08cc*/ 	.word	0x00000150
        /*08d0*/ 	.short	0x010a
        /*08d2*/ 	.byte	0xff
	.zero		1


	//   ....[126]....
        /*08d4*/ 	.word	0x00008e90
        /*08d8*/ 	.word	0x00000000
        /*08dc*/ 	.word	0x00000100
        /*08e0*/ 	.short	0x010a
        /*08e2*/ 	.byte	0xff
	.zero		1


	//   ....[127]....
        /*08e4*/ 	.word	0x00008ee0
        /*08e8*/ 	.word	0x00000000
        /*08ec*/ 	.word	0x000000f0
        /*08f0*/ 	.short	0x010a
        /*08f2*/ 	.byte	0xff
	.zero		1


	//   ....[128]....
        /*08f4*/ 	.word	0x00008f40
        /*08f8*/ 	.word	0x00000000
        /*08fc*/ 	.word	0x00000100
        /*0900*/ 	.short	0x010a
        /*0902*/ 	.byte	0xff
	.zero		1


	//   ....[129]....
        /*0904*/ 	.word	0x00008f90
        /*0908*/ 	.word	0x00000000
        /*090c*/ 	.word	0x000000f0
        /*0910*/ 	.short	0x010a
        /*0912*/ 	.byte	0xff
	.zero		1


	//   ....[130]....
        /*0914*/ 	.word	0x00008ff0
        /*0918*/ 	.word	0x00000002
        /*091c*/ 	.word	0x00000130
        /*0920*/ 	.short	0x010a
        /*0922*/ 	.byte	0xff
	.zero		1


	//   ....[131]....
        /*0924*/ 	.word	0x00009050
        /*0928*/ 	.word	0x00000000
        /*092c*/ 	.word	0x00000000
        /*0930*/ 	.short	0x010a
        /*0932*/ 	.byte	0xff
	.zero		1


	//   ....[132]....
        /*0934*/ 	.word	0x000090b0
        /*0938*/ 	.word	0x00000000
        /*093c*/ 	.word	0x00000000
        /*0940*/ 	.short	0x010a
        /*0942*/ 	.byte	0xff
	.zero		1


	//   ....[133]....
        /*0944*/ 	.word	0x00009110
        /*0948*/ 	.word	0x00000000
        /*094c*/ 	.word	0x00000000
        /*0950*/ 	.short	0x010a
        /*0952*/ 	.byte	0xff
	.zero		1


	//   ....[134]....
        /*0954*/ 	.word	0x00009170
        /*0958*/ 	.word	0x00000000
        /*095c*/ 	.word	0x00000000
        /*0960*/ 	.short	0x010a
        /*0962*/ 	.byte	0xff
	.zero		1


	//   ....[135]....
        /*0964*/ 	.word	0x000091d0
        /*0968*/ 	.word	0x00000000
        /*096c*/ 	.word	0x00000000
        /*0970*/ 	.short	0x010a
        /*0972*/ 	.byte	0xff
	.zero		1


	//   ....[136]....
        /*0974*/ 	.word	0x00009220
        /*0978*/ 	.word	0x00000000
        /*097c*/ 	.word	0x000000f0
        /*0980*/ 	.short	0x010a
        /*0982*/ 	.byte	0xff
	.zero		1


	//   ....[137]....
        /*0984*/ 	.word	0x00009280
        /*0988*/ 	.word	0x00000000
        /*098c*/ 	.word	0x000000e8
        /*0990*/ 	.short	0x010a
        /*0992*/ 	.byte	0xff
	.zero		1


	//   ....[138]....
        /*0994*/ 	.word	0x000092e0
        /*0998*/ 	.word	0x00000000
        /*099c*/ 	.word	0x000000d0
        /*09a0*/ 	.short	0x010a
        /*09a2*/ 	.byte	0xff
	.zero		1


	//   ....[139]....
        /*09a4*/ 	.word	0x00009340
        /*09a8*/ 	.word	0x00000000
        /*09ac*/ 	.word	0x000000d8
        /*09b0*/ 	.short	0x010a
        /*09b2*/ 	.byte	0xff
	.zero		1


	//   ....[140]....
        /*09b4*/ 	.word	0x000093a0
        /*09b8*/ 	.word	0x00000000
        /*09bc*/ 	.word	0x000000d0
        /*09c0*/ 	.short	0x010a
        /*09c2*/ 	.byte	0xff
	.zero		1


	//   ....[141]....
        /*09c4*/ 	.word	0x000093f0
        /*09c8*/ 	.word	0x00000000
        /*09cc*/ 	.word	0x000000f0
        /*09d0*/ 	.short	0x010a
        /*09d2*/ 	.byte	0xff
	.zero		1


	//   ....[142]....
        /*09d4*/ 	.word	0x00009440
        /*09d8*/ 	.word	0x00000000
        /*09dc*/ 	.word	0x000000c0
        /*09e0*/ 	.short	0x010a
        /*09e2*/ 	.byte	0xff
	.zero		1


	//   ....[143]....
        /*09e4*/ 	.word	0x00009490
        /*09e8*/ 	.word	0x000000c3
        /*09ec*/ 	.word	0x00000110
        /*09f0*/ 	.short	0x010a
        /*09f2*/ 	.byte	0xff
	.zero		1


	//   ....[144]....
        /*09f4*/ 	.word	0x000094e0
        /*09f8*/ 	.word	0x00000005
        /*09fc*/ 	.word	0x000000c0
        /*0a00*/ 	.short	0x010a
        /*0a02*/ 	.byte	0xff
	.zero		1


	//----- nvinfo : EIATTR_NUM_MBARRIERS
	.align		4
.L_47:
        /*0a04*/ 	.byte	0x03, 0x38
        /*0a06*/ 	.short	0x002e


	//----- nvinfo : EIATTR_EXIT_INSTR_OFFSETS
	.align		4
        /*0a08*/ 	.byte	0x04, 0x1c
        /*0a0a*/ 	.short	(.L_49 - .L_48)


	//   ....[0]....
.L_48:
        /*0a0c*/ 	.word	0x00002a10


	//   ....[1]....
        /*0a10*/ 	.word	0x00002f00


	//   ....[2]....
        /*0a14*/ 	.word	0x00002f60


	//   ....[3]....
        /*0a18*/ 	.word	0x00003d80


	//   ....[4]....
        /*0a1c*/ 	.word	0x00004a80


	//   ....[5]....
        /*0a20*/ 	.word	0x00004ac0


	//   ....[6]....
        /*0a24*/ 	.word	0x000088a0


	//----- nvinfo : EIATTR_MAX_THREADS
	.align		4
.L_49:
        /*0a28*/ 	.byte	0x04, 0x05
        /*0a2a*/ 	.short	(.L_51 - .L_50)
.L_50:
        /*0a2c*/ 	.word	0x00000100
        /*0a30*/ 	.word	0x00000001
        /*0a34*/ 	.word	0x00000001


	//----- nvinfo : EIATTR_CRS_STACK_SIZE
	.align		4
.L_51:
        /*0a38*/ 	.byte	0x04, 0x1e
        /*0a3a*/ 	.short	(.L_53 - .L_52)
.L_52:
        /*0a3c*/ 	.word	0x00000000


	//----- nvinfo : EIATTR_CBANK_PARAM_SIZE
	.align		4
.L_53:
        /*0a40*/ 	.byte	0x03, 0x19
        /*0a42*/ 	.short	0x0800


	//----- nvinfo : EIATTR_PARAM_CBANK
	.align		4
        /*0a44*/ 	.byte	0x04, 0x0a
        /*0a46*/ 	.short	(.L_55 - .L_54)
	.align		4
.L_54:
        /*0a48*/ 	.word	index@(.nv.constant0._ZN7cutlass13device_kernelINS_4gemm6kernel13GemmUniversalIN4cute5tupleIJiiiiEEENS1_10collective13CollectiveMmaINS1_35MainloopSm100TmaUmmaWarpSpecializedILi12ELi2ELi4ENS5_IJNS4_1CILi1EEESB_SB_EEEEENS5_IJNSA_ILi128EEESE_NSA_ILi64EEEEEENS_12float_e4m3_tENS5_IJlSB_lEEESH_SI_NS4_8TiledMMAINS4_8MMA_AtomIJNS4_10MMA_TraitsINS4_19SM100_MMA_F8F6F4_SSEJSH_SH_fSE_SE_NS4_17integral_constantINS4_4UMMA5MajorELSP_0EEESQ_NSN_INSO_7ScaleInELSR_0EEESS_EEEEEENS4_6LayoutISC_NS5_IJNSA_ILi0EEESW_SW_EEEEENS5_IJNS4_10UnderscoreESZ_SZ_EEEEENS4_13SM90_TMA_LOADENS4_14ComposedLayoutINS4_7SwizzleILi2ELi4ELi3EEENS4_18smem_ptr_flag_bitsILi8EEENSV_INS5_IJNSA_ILi8EEESF_EEENS5_IJSF_SB_EEEEEEEvNS4_8identityES12_S1C_vS1D_EENS_8epilogue10collective18CollectiveEpilogueINS1F_23Sm100TmaWarpSpecializedILi2ELi2ELi64ELb0ELb0EEEJSG_NS5_IJNSV_ISE_SB_EENSV_ISF_SB_EEEEESH_SI_SH_SI_NS1F_6fusion15FusionCallbacksIS1J_NS1N_23LinCombPerRowBiasEltActINS1F_6thread4ReLuESH_fSH_SH_fLi16ELNS_15FloatRoundStyleE2EEESG_S1M_JEEENS4_5SM1004TMEM4LOAD26SM100_TMEM_LOAD_32dp32b64xES12_S1C_NS4_39AutoVectorizingCopyWithAssumedAlignmentILi128EEENS4_14SM90_TMA_STOREES1C_S20_S20_EEEvvEEEEvNT_6ParamsE)
        /*0a4c*/ 	.short	0x0380
        /*0a4e*/ 	.short	0x0800


	//----- nvinfo : EIATTR_SW_WAR
	.align		4
.L_55:
        /*0a50*/ 	.byte	0x04, 0x36
        /*0a52*/ 	.short	(.L_57 - .L_56)
.L_56:
        /*0a54*/ 	.word	0x00000008
.L_57:


//--------------------- .nv.callgraph             --------------------------
	.section	.nv.callgraph,"",@"SHT_CUDA_CALLGRAPH"
	.align	4
	.sectionentsize	8
	.align		4
        /*0000*/ 	.word	0x00000000
	.align		4
        /*0004*/ 	.word	0xffffffff
	.align		4
        /*0008*/ 	.word	index@(_ZN7cutlass13device_kernelINS_4gemm6kernel13GemmUniversalIN4cute5tupleIJiiiiEEENS1_10collective13CollectiveMmaINS1_35MainloopSm100TmaUmmaWarpSpecializedILi12ELi2ELi4ENS5_IJNS4_1CILi1EEESB_SB_EEEEENS5_IJNSA_ILi128EEESE_NSA_ILi64EEEEEENS_12float_e4m3_tENS5_IJlSB_lEEESH_SI_NS4_8TiledMMAINS4_8MMA_AtomIJNS4_10MMA_TraitsINS4_19SM100_MMA_F8F6F4_SSEJSH_SH_fSE_SE_NS4_17integral_constantINS4_4UMMA5MajorELSP_0EEESQ_NSN_INSO_7ScaleInELSR_0EEESS_EEEEEENS4_6LayoutISC_NS5_IJNSA_ILi0EEESW_SW_EEEEENS5_IJNS4_10UnderscoreESZ_SZ_EEEEENS4_13SM90_TMA_LOADENS4_14ComposedLayoutINS4_7SwizzleILi2ELi4ELi3EEENS4_18smem_ptr_flag_bitsILi8EEENSV_INS5_IJNSA_ILi8EEESF_EEENS5_IJSF_SB_EEEEEEEvNS4_8identityES12_S1C_vS1D_EENS_8epilogue10collective18CollectiveEpilogueINS1F_23Sm100TmaWarpSpecializedILi2ELi2ELi64ELb0ELb0EEEJSG_NS5_IJNSV_ISE_SB_EENSV_ISF_SB_EEEEESH_SI_SH_SI_NS1F_6fusion15FusionCallbacksIS1J_NS1N_23LinCombPerRowBiasEltActINS1F_6thread4ReLuESH_fSH_SH_fLi16ELNS_15FloatRoundStyleE2EEESG_S1M_JEEENS4_5SM1004TMEM4LOAD26SM100_TMEM_LOAD_32dp32b64xES12_S1C_NS4_39AutoVectorizingCopyWithAssumedAlignmentILi128EEENS4_14SM90_TMA_STOREES1C_S20_S20_EEEvvEEEEvNT_6ParamsE)
	.align		4
        /*000c*/ 	.word	index@(__assertfail)
	.align		4
        /*0010*/ 	.word	0x00000000
	.align		4
        /*0014*/ 	.word	0xfffffffe
	.align		4
        /*0018*/ 	.word	0x00000000
	.align		4
        /*001c*/ 	.word	0xfffffffd
	.align		4
        /*0020*/ 	.word	0x00000000
	.align		4
        /*0024*/ 	.word	0xfffffffc


//--------------------- .nv.constant4             --------------------------
	.section	.nv.constant4,"a",@progbits
	.align	8
	.align		8
.nv.constant4:
        /*0000*/ 	.dword	__assertfail
	.align		8
        /*0008*/ 	.dword	__unnamed_1
	.align		8
        /*0010*/ 	.dword	__unnamed_2
	.align		8
        /*0018*/ 	.dword	_ZN39_INTERNAL_be6b4ba4_4_k_cu_4e77c49d_37664cuda3std3__45__cpo5beginE
	.align		8
        /*0020*/ 	.dword	_ZN39_INTERNAL_be6b4ba4_4_k_cu_4e77c49d_37664cuda3std3__45__cpo3endE
	.align		8
        /*0028*/ 	.dword	_ZN39_INTERNAL_be6b4ba4_4_k_cu_4e77c49d_37664cuda3std3__45__cpo6cbeginE
	.align		8
        /*0030*/ 	.dword	_ZN39_INTERNAL_be6b4ba4_4_k_cu_4e77c49d_37664cuda3std3__45__cpo4cendE
	.align		8
        /*0038*/ 	.dword	_ZN39_INTERNAL_be6b4ba4_4_k_cu_4e77c49d_37664cuda3std3__441_GLOBAL__N__be6b4ba4_4_k_cu_4e77c49d_37666ignoreE
	.align		8
        /*0040*/ 	.dword	_ZN39_INTERNAL_be6b4ba4_4_k_cu_4e77c49d_37664cuda3std3__419piecewise_constructE
	.align		8
        /*0048*/ 	.dword	_ZN39_INTERNAL_be6b4ba4_4_k_cu_4e77c49d_37664cuda3std3__48in_placeE
	.align		8
        /*0050*/ 	.dword	_ZN39_INTERNAL_be6b4ba4_4_k_cu_4e77c49d_37664cuda3std6ranges3__45__cpo4swapE
	.align		8
        /*0058*/ 	.dword	_ZN39_INTERNAL_be6b4ba4_4_k_cu_4e77c49d_37664cuda3std6ranges3__45__cpo9iter_moveE
	.align		8
        /*0060*/ 	.dword	_ZN39_INTERNAL_be6b4ba4_4_k_cu_4e77c49d_37664cute7productE
	.align		8
        /*0068*/ 	.dword	_ZN39_INTERNAL_be6b4ba4_4_k_cu_4e77c49d_37664cute1_E
	.align		8
        /*0070*/ 	.dword	$str$25
	.align		8
        /*0078*/ 	.dword	$str$26
	.align		8
        /*0080*/ 	.dword	$str$27
	.align		8
        /*0088*/ 	.dword	$str$28


//--------------------- .text._ZN7cutlass13device_kernelINS_4gemm6kernel13GemmUniversalIN4cute5tupleIJiiiiEEENS1_10collective13CollectiveMmaINS1_35MainloopSm100TmaUmmaWarpSpecializedILi12ELi2ELi4ENS5_IJNS4_1CILi1EEESB_SB_EEEEENS5_IJNSA_ILi128EEESE_NSA_ILi64EEEEEENS_12float_e4m3_tENS5_IJlSB_lEEESH_SI_NS4_8TiledMMAINS4_8MMA_AtomIJNS4_10MMA_TraitsINS4_19SM100_MMA_F8F6F4_SSEJSH_SH_fSE_SE_NS4_17integral_constantINS4_4UMMA5MajorELSP_0EEESQ_NSN_INSO_7ScaleInELSR_0EEESS_EEEEEENS4_6LayoutISC_NS5_IJNSA_ILi0EEESW_SW_EEEEENS5_IJNS4_10UnderscoreESZ_SZ_EEEEENS4_13SM90_TMA_LOADENS4_14ComposedLayoutINS4_7SwizzleILi2ELi4ELi3EEENS4_18smem_ptr_flag_bitsILi8EEENSV_INS5_IJNSA_ILi8EEESF_EEENS5_IJSF_SB_EEEEEEEvNS4_8identityES12_S1C_vS1D_EENS_8epilogue10collective18CollectiveEpilogueINS1F_23Sm100TmaWarpSpecializedILi2ELi2ELi64ELb0ELb0EEEJSG_NS5_IJNSV_ISE_SB_EENSV_ISF_SB_EEEEESH_SI_SH_SI_NS1F_6fusion15FusionCallbacksIS1J_NS1N_23LinCombPerRowBiasEltActINS1F_6thread4ReLuESH_fSH_SH_fLi16ELNS_15FloatRoundStyleE2EEESG_S1M_JEEENS4_5SM1004TMEM4LOAD26SM100_TMEM_LOAD_32dp32b64xES12_S1C_NS4_39AutoVectorizingCopyWithAssumedAlignmentILi128EEENS4_14SM90_TMA_STOREES1C_S20_S20_EEEvvEEEEvNT_6ParamsE --------------------------
	.section	.text._ZN7cutlass13device_kernelINS_4gemm6kernel13GemmUniversalIN4cute5tupleIJiiiiEEENS1_10collective13CollectiveMmaINS1_35MainloopSm100TmaUmmaWarpSpecializedILi12ELi2ELi4ENS5_IJNS4_1CILi1EEESB_SB_EEEEENS5_IJNSA_ILi128EEESE_NSA_ILi64EEEEEENS_12float_e4m3_tENS5_IJlSB_lEEESH_SI_NS4_8TiledMMAINS4_8MMA_AtomIJNS4_10MMA_TraitsINS4_19SM100_MMA_F8F6F4_SSEJSH_SH_fSE_SE_NS4_17integral_constantINS4_4UMMA5MajorELSP_0EEESQ_NSN_INSO_7ScaleInELSR_0EEESS_EEEEEENS4_6LayoutISC_NS5_IJNSA_ILi0EEESW_SW_EEEEENS5_IJNS4_10UnderscoreESZ_SZ_EEEEENS4_13SM90_TMA_LOADENS4_14ComposedLayoutINS4_7SwizzleILi2ELi4ELi3EEENS4_18smem_ptr_flag_bitsILi8EEENSV_INS5_IJNSA_ILi8EEESF_EEENS5_IJSF_SB_EEEEEEEvNS4_8identityES12_S1C_vS1D_EENS_8epilogue10collective18CollectiveEpilogueINS1F_23Sm100TmaWarpSpecializedILi2ELi2ELi64ELb0ELb0EEEJSG_NS5_IJNSV_ISE_SB_EENSV_ISF_SB_EEEEESH_SI_SH_SI_NS1F_6fusion15FusionCallbacksIS1J_NS1N_23LinCombPerRowBiasEltActINS1F_6thread4ReLuESH_fSH_SH_fLi16ELNS_15FloatRoundStyleE2EEESG_S1M_JEEENS4_5SM1004TMEM4LOAD26SM100_TMEM_LOAD_32dp32b64xES12_S1C_NS4_39AutoVectorizingCopyWithAssumedAlignmentILi128EEENS4_14SM90_TMA_STOREES1C_S20_S20_EEEvvEEEEvNT_6ParamsE,"ax",@progbits
	.align	128
.text._ZN7cutlass13device_kernelINS_4gemm6kernel13GemmUniversalIN4cute5tupleIJiiiiEEENS1_10collective13CollectiveMmaINS1_35MainloopSm100TmaUmmaWarpSpecializedILi12ELi2ELi4ENS5_IJNS4_1CILi1EEESB_SB_EEEEENS5_IJNSA_ILi128EEESE_NSA_ILi64EEEEEENS_12float_e4m3_tENS5_IJlSB_lEEESH_SI_NS4_8TiledMMAINS4_8MMA_AtomIJNS4_10MMA_TraitsINS4_19SM100_MMA_F8F6F4_SSEJSH_SH_fSE_SE_NS4_17integral_constantINS4_4UMMA5MajorELSP_0EEESQ_NSN_INSO_7ScaleInELSR_0EEESS_EEEEEENS4_6LayoutISC_NS5_IJNSA_ILi0EEESW_SW_EEEEENS5_IJNS4_10UnderscoreESZ_SZ_EEEEENS4_13SM90_TMA_LOADENS4_14ComposedLayoutINS4_7SwizzleILi2ELi4ELi3EEENS4_18smem_ptr_flag_bitsILi8EEENSV_INS5_IJNSA_ILi8EEESF_EEENS5_IJSF_SB_EEEEEEEvNS4_8identityES12_S1C_vS1D_EENS_8epilogue10collective18CollectiveEpilogueINS1F_23Sm100TmaWarpSpecializedILi2ELi2ELi64ELb0ELb0EEEJSG_NS5_IJNSV_ISE_SB_EENSV_ISF_SB_EEEEESH_SI_SH_SI_NS1F_6fusion15FusionCallbacksIS1J_NS1N_23LinCombPerRowBiasEltActINS1F_6thread4ReLuESH_fSH_SH_fLi16ELNS_15FloatRoundStyleE2EEESG_S1M_JEEENS4_5SM1004TMEM4LOAD26SM100_TMEM_LOAD_32dp32b64xES12_S1C_NS4_39AutoVectorizingCopyWithAssumedAlignmentILi128EEENS4_14SM90_TMA_STOREES1C_S20_S20_EEEvvEEEEvNT_6ParamsE:
        .type           _ZN7cutlass13device_kernelINS_4gemm6kernel13GemmUniversalIN4cute5tupleIJiiiiEEENS1_10collective13CollectiveMmaINS1_35MainloopSm100TmaUmmaWarpSpecializedILi12ELi2ELi4ENS5_IJNS4_1CILi1EEESB_SB_EEEEENS5_IJNSA_ILi128EEESE_NSA_ILi64EEEEEENS_12float_e4m3_tENS5_IJlSB_lEEESH_SI_NS4_8TiledMMAINS4_8MMA_AtomIJNS4_10MMA_TraitsINS4_19SM100_MMA_F8F6F4_SSEJSH_SH_fSE_SE_NS4_17integral_constantINS4_4UMMA5MajorELSP_0EEESQ_NSN_INSO_7ScaleInELSR_0EEESS_EEEEEENS4_6LayoutISC_NS5_IJNSA_ILi0EEESW_SW_EEEEENS5_IJNS4_10UnderscoreESZ_SZ_EEEEENS4_13SM90_TMA_LOADENS4_14ComposedLayoutINS4_7SwizzleILi2ELi4ELi3EEENS4_18smem_ptr_flag_bitsILi8EEENSV_INS5_IJNSA_ILi8EEESF_EEENS5_IJSF_SB_EEEEEEEvNS4_8identityES12_S1C_vS1D_EENS_8epilogue10collective18CollectiveEpilogueINS1F_23Sm100TmaWarpSpecializedILi2ELi2ELi64ELb0ELb0EEEJSG_NS5_IJNSV_ISE_SB_EENSV_ISF_SB_EEEEESH_SI_SH_SI_NS1F_6fusion15FusionCallbacksIS1J_NS1N_23LinCombPerRowBiasEltActINS1F_6thread4ReLuESH_fSH_SH_fLi16ELNS_15FloatRoundStyleE2EEESG_S1M_JEEENS4_5SM1004TMEM4LOAD26SM100_TMEM_LOAD_32dp32b64xES12_S1C_NS4_39AutoVectorizingCopyWithAssumedAlignmentILi128EEENS4_14SM90_TMA_STOREES1C_S20_S20_EEEvvEEEEvNT_6ParamsE,@function
        .size           _ZN7cutlass13device_kernelINS_4gemm6kernel13GemmUniversalIN4cute5tupleIJiiiiEEENS1_10collective13CollectiveMmaINS1_35MainloopSm100TmaUmmaWarpSpecializedILi12ELi2ELi4ENS5_IJNS4_1CILi1EEESB_SB_EEEEENS5_IJNSA_ILi128EEESE_NSA_ILi64EEEEEENS_12float_e4m3_tENS5_IJlSB_lEEESH_SI_NS4_8TiledMMAINS4_8MMA_AtomIJNS4_10MMA_TraitsINS4_19SM100_MMA_F8F6F4_SSEJSH_SH_fSE_SE_NS4_17integral_constantINS4_4UMMA5MajorELSP_0EEESQ_NSN_INSO_7ScaleInELSR_0EEESS_EEEEEENS4_6LayoutISC_NS5_IJNSA_ILi0EEESW_SW_EEEEENS5_IJNS4_10UnderscoreESZ_SZ_EEEEENS4_13SM90_TMA_LOADENS4_14ComposedLayoutINS4_7SwizzleILi2ELi4ELi3EEENS4_18smem_ptr_flag_bitsILi8EEENSV_INS5_IJNSA_ILi8EEESF_EEENS5_IJSF_SB_EEEEEEEvNS4_8identityES12_S1C_vS1D_EENS_8epilogue10collective18CollectiveEpilogueINS1F_23Sm100TmaWarpSpecializedILi2ELi2ELi64ELb0ELb0EEEJSG_NS5_IJNSV_ISE_SB_EENSV_ISF_SB_EEEEESH_SI_SH_SI_NS1F_6fusion15FusionCallbacksIS1J_NS1N_23LinCombPerRowBiasEltActINS1F_6thread4ReLuESH_fSH_SH_fLi16ELNS_15FloatRoundStyleE2EEESG_S1M_JEEENS4_5SM1004TMEM4LOAD26SM100_TMEM_LOAD_32dp32b64xES12_S1C_NS4_39AutoVectorizingCopyWithAssumedAlignmentILi128EEENS4_14SM90_TMA_STOREES1C_S20_S20_EEEvvEEEEvNT_6ParamsE,(.L_x_170 - _ZN7cutlass13device_kernelINS_4gemm6kernel13GemmUniversalIN4cute5tupleIJiiiiEEENS1_10collective13CollectiveMmaINS1_35MainloopSm100TmaUmmaWarpSpecializedILi12ELi2ELi4ENS5_IJNS4_1CILi1EEESB_SB_EEEEENS5_IJNSA_ILi128EEESE_NSA_ILi64EEEEEENS_12float_e4m3_tENS5_IJlSB_lEEESH_SI_NS4_8TiledMMAINS4_8MMA_AtomIJNS4_10MMA_TraitsINS4_19SM100_MMA_F8F6F4_SSEJSH_SH_fSE_SE_NS4_17integral_constantINS4_4UMMA5MajorELSP_0EEESQ_NSN_INSO_7ScaleInELSR_0EEESS_EEEEEENS4_6LayoutISC_NS5_IJNSA_ILi0EEESW_SW_EEEEENS5_IJNS4_10UnderscoreESZ_SZ_EEEEENS4_13SM90_TMA_LOADENS4_14ComposedLayoutINS4_7SwizzleILi2ELi4ELi3EEENS4_18smem_ptr_flag_bitsILi8EEENSV_INS5_IJNSA_ILi8EEESF_EEENS5_IJSF_SB_EEEEEEEvNS4_8identityES12_S1C_vS1D_EENS_8epilogue10collective18CollectiveEpilogueINS1F_23Sm100TmaWarpSpecializedILi2ELi2ELi64ELb0ELb0EEEJSG_NS5_IJNSV_ISE_SB_EENSV_ISF_SB_EEEEESH_SI_SH_SI_NS1F_6fusion15FusionCallbacksIS1J_NS1N_23LinCombPerRowBiasEltActINS1F_6thread4ReLuESH_fSH_SH_fLi16ELNS_15FloatRoundStyleE2EEESG_S1M_JEEENS4_5SM1004TMEM4LOAD26SM100_TMEM_LOAD_32dp32b64xES12_S1C_NS4_39AutoVectorizingCopyWithAssumedAlignmentILi128EEENS4_14SM90_TMA_STOREES1C_S20_S20_EEEvvEEEEvNT_6ParamsE)
        .other          _ZN7cutlass13device_kernelINS_4gemm6kernel13GemmUniversalIN4cute5tupleIJiiiiEEENS1_10collective13CollectiveMmaINS1_35MainloopSm100TmaUmmaWarpSpecializedILi12ELi2ELi4ENS5_IJNS4_1CILi1EEESB_SB_EEEEENS5_IJNSA_ILi128EEESE_NSA_ILi64EEEEEENS_12float_e4m3_tENS5_IJlSB_lEEESH_SI_NS4_8TiledMMAINS4_8MMA_AtomIJNS4_10MMA_TraitsINS4_19SM100_MMA_F8F6F4_SSEJSH_SH_fSE_SE_NS4_17integral_constantINS4_4UMMA5MajorELSP_0EEESQ_NSN_INSO_7ScaleInELSR_0EEESS_EEEEEENS4_6LayoutISC_NS5_IJNSA_ILi0EEESW_SW_EEEEENS5_IJNS4_10UnderscoreESZ_SZ_EEEEENS4_13SM90_TMA_LOADENS4_14ComposedLayoutINS4_7SwizzleILi2ELi4ELi3EEENS4_18smem_ptr_flag_bitsILi8EEENSV_INS5_IJNSA_ILi8EEESF_EEENS5_IJSF_SB_EEEEEEEvNS4_8identityES12_S1C_vS1D_EENS_8epilogue10collective18CollectiveEpilogueINS1F_23Sm100TmaWarpSpecializedILi2ELi2ELi64ELb0ELb0EEEJSG_NS5_IJNSV_ISE_SB_EENSV_ISF_SB_EEEEESH_SI_SH_SI_NS1F_6fusion15FusionCallbacksIS1J_NS1N_23LinCombPerRowBiasEltActINS1F_6thread4ReLuESH_fSH_SH_fLi16ELNS_15FloatRoundStyleE2EEESG_S1M_JEEENS4_5SM1004TMEM4LOAD26SM100_TMEM_LOAD_32dp32b64xES12_S1C_NS4_39AutoVectorizingCopyWithAssumedAlignmentILi128EEENS4_14SM90_TMA_STOREES1C_S20_S20_EEEvvEEEEvNT_6ParamsE,@"STO_CUDA_ENTRY STV_DEFAULT"
_ZN7cutlass13device_kernelINS_4gemm6kernel13GemmUniversalIN4cute5tupleIJiiiiEEENS1_10collective13CollectiveMmaINS1_35MainloopSm100TmaUmmaWarpSpecializedILi12ELi2ELi4ENS5_IJNS4_1CILi1EEESB_SB_EEEEENS5_IJNSA_ILi128EEESE_NSA_ILi64EEEEEENS_12float_e4m3_tENS5_IJlSB_lEEESH_SI_NS4_8TiledMMAINS4_8MMA_AtomIJNS4_10MMA_TraitsINS4_19SM100_MMA_F8F6F4_SSEJSH_SH_fSE_SE_NS4_17integral_constantINS4_4UMMA5MajorELSP_0EEESQ_NSN_INSO_7ScaleInELSR_0EEESS_EEEEEENS4_6LayoutISC_NS5_IJNSA_ILi0EEESW_SW_EEEEENS5_IJNS4_10UnderscoreESZ_SZ_EEEEENS4_13SM90_TMA_LOADENS4_14ComposedLayoutINS4_7SwizzleILi2ELi4ELi3EEENS4_18smem_ptr_flag_bitsILi8EEENSV_INS5_IJNSA_ILi8EEESF_EEENS5_IJSF_SB_EEEEEEEvNS4_8identityES12_S1C_vS1D_EENS_8epilogue10collective18CollectiveEpilogueINS1F_23Sm100TmaWarpSpecializedILi2ELi2ELi64ELb0ELb0EEEJSG_NS5_IJNSV_ISE_SB_EENSV_ISF_SB_EEEEESH_SI_SH_SI_NS1F_6fusion15FusionCallbacksIS1J_NS1N_23LinCombPerRowBiasEltActINS1F_6thread4ReLuESH_fSH_SH_fLi16ELNS_15FloatRoundStyleE2EEESG_S1M_JEEENS4_5SM1004TMEM4LOAD26SM100_TMEM_LOAD_32dp32b64xES12_S1C_NS4_39AutoVectorizingCopyWithAssumedAlignmentILi128EEENS4_14SM90_TMA_STOREES1C_S20_S20_EEEvvEEEEvNT_6ParamsE:
[----:B------:R-:W1:Y:S01]  /*0000*/  LDC R1, c[0x0][0x37c] ;  /* 0x0000df00ff017b82 */ /* 0x000e620000000800 */
[----:B------:R-:W2:Y:S01]  /*0010*/  S2R R187, SR_TID.X ;  /* 0x0000000000bb7919 */ /* 0x000ea20000002100 */
[----:B------:R-:W3:Y:S01]  /*0020*/  LDCU.64 UR6, c[0x0][0x890] ;  /* 0x00011200ff0677ac */ /* 0x000ee20008000a00 */
[----:B------:R-:W-:Y:S02]  /*0030*/  PRMT R170, RZ, 0x7610, R170 ;  /* 0x00007610ffaa7816 */ /* 0x000fe400000000aa */
[----:B------:R-:W-:Y:S01]  /*0040*/  ELECT P5, URZ, PT ;  /* 0x0000000000ff782f */ /* 0x000fe200038a0000 */
[----:B------:R-:W4:Y:S01]  /*0050*/  LDCU.64 UR46, c[0x0][0x358] ;  /* 0x00006b00ff2e77ac */ /* 0x000f220008000a00 */
[----:B---3--:R-:W-:-:S04]  /*0060*/  UISETP.NE.U32.AND UP0, UPT, UR6, URZ, UPT ;  /* 0x000000ff0600728c */ /* 0x008fc8000bf05070 */
[----:B------:R-:W-:Y:S01]  /*0070*/  UISETP.NE.AND.EX UP1, UPT, UR7, URZ, UPT, UP0 ;  /* 0x000000ff0700728c */ /* 0x000fe2000bf25300 */
[----:B--2---:R-:W-:-:S05]  /*0080*/  SHF.R.U32.HI R172, RZ, 0x5, R187 ;  /* 0x00000005ffac7819 */ /* 0x004fca00000116bb */
[----:B------:R-:W2:Y:S02]  /*0090*/  SHFL.IDX PT, R0, R172, RZ, 0x1f ;  /* 0x00001fffac007589 */ /* 0x000ea400000e0000 */
[----:B--2---:R-:W-:Y:S01]  /*00a0*/  R2UR UR6, R0 ;  /* 0x00000000000672ca */ /* 0x004fe200000e0000 */
[----:B-1--4-:R-:W-:Y:S05]  /*00b0*/  BRA.U UP1, `(.L_x_0) ;  /* 0x00000001012c7547 */ /* 0x012fea000b800000 */
[----:B------:R-:W1:Y:S02]  /*00c0*/  LDCU.64 UR4, c[0x0][0x888] ;  /* 0x00011100ff0477ac */ /* 0x000e640008000a00 */
[----:B-1----:R-:W-:-:S04]  /*00d0*/  UISETP.NE.U32.AND UP2, UPT, UR4, URZ, UPT ;  /* 0x000000ff0400728c */ /* 0x002fc8000bf45070 */
[----:B------:R-:W-:-:S09]  /*00e0*/  UISETP.NE.AND.EX UP2, UPT, UR5, URZ, UPT, UP2 ;  /* 0x000000ff0500728c */ /* 0x000fd2000bf45320 */
[----:B------:R-:W-:Y:S05]  /*00f0*/  BRA.U !UP2, `(.L_x_1) ;  /* 0x000000010a107547 */ /* 0x000fea000b800000 */
[----:B------:R-:W1:Y:S02]  /*0100*/  LDC.64 R2, c[0x0][0x888] ;  /* 0x00022200ff027b82 */ /* 0x000e640000000a00 */
[----:B-1----:R1:W5:Y:S01]  /*0110*/  LDG.E R79, desc[UR46][R2.64] ;  /* 0x0000002e024f7981 */ /* 0x002362000c1e1900 */
[----:B------:R-:W-:Y:S01]  /*0120*/  HFMA2 R170, -RZ, RZ, 0, 5.9604644775390625e-08 ;  /* 0x00000001ffaa7431 */ /* 0x000fe200000001ff */
[----:B------:R-:W-:Y:S05]  /*0130*/  BRA `(.L_x_0) ;  /* 0x00000000000c7947 */ /* 0x000fea0003800000 */
.L_x_1:
[----:B------:R-:W1:Y:S01]  /*0140*/  LDCU UR4, c[0x0][0x880] ;  /* 0x00011000ff0477ac */ /* 0x000e620008000800 */
[----:B------:R-:W-:Y:S01]  /*0150*/  HFMA2 R170, -RZ, RZ, 0, 5.9604644775390625e-08 ;  /* 0x00000001ffaa7431 */ /* 0x000fe200000001ff */
[----:B-1----:R-:W-:-:S07]  /*0160*/  MOV R79, UR4 ;  /* 0x00000004004f7c02 */ /* 0x002fce0008000f00 */
.L_x_0:
[----:B------:R-:W2:Y:S02]  /*0170*/  LDCU.64 UR4, c[0x0][0x8b0] ;  /* 0x00011600ff0477ac */ /* 0x000ea40008000a00 */
[----:B--2---:R-:W-:-:S04]  /*0180*/  UISETP.NE.U32.AND UP2, UPT, UR4, URZ, UPT ;  /* 0x000000ff0400728c */ /* 0x004fc8000bf45070 */
[----:B------:R-:W-:-:S09]  /*0190*/  UISETP.NE.AND.EX UP2, UPT, UR5, URZ, UPT, UP2 ;  /* 0x000000ff0500728c */ /* 0x000fd2000bf45320 */
[----:B------:R-:W-:Y:S05]  /*01a0*/  BRA.U UP2, `(.L_x_2) ;  /* 0x0000000102247547 */ /* 0x000fea000b800000 */
[----:B------:R-:W2:Y:S02]  /*01b0*/  LDCU.64 UR4, c[0x0][0x8a8] ;  /* 0x00011500ff0477ac */ /* 0x000ea40008000a00 */
[----:B--2---:R-:W-:-:S04]  /*01c0*/  UISETP.NE.U32.AND UP2, UPT, UR4, URZ, UPT ;  /* 0x000000ff0400728c */ /* 0x004fc8000bf45070 */
[----:B------:R-:W-:-:S09]  /*01d0*/  UISETP.NE.AND.EX UP2, UPT, UR5, URZ, UPT, UP2 ;  /* 0x000000ff0500728c */ /* 0x000fd2000bf45320 */
[----:B------:R-:W-:Y:S05]  /*01e0*/  BRA.U !UP2, `(.L_x_3) ;  /* 0x000000010a0c7547 */ /* 0x000fea000b800000 */
[----:B-1----:R-:W1:Y:S02]  /*01f0*/  LDC.64 R2, c[0x0][0x8a8] ;  /* 0x00022a00ff027b82 */ /* 0x002e640000000a00 */
[----:B-1----:R2:W5:Y:S01]  /*0200*/  LDG.E R77, desc[UR46][R2.64] ;  /* 0x0000002e024d7981 */ /* 0x002562000c1e1900 */
[----:B------:R-:W-:Y:S05]  /*0210*/  BRA `(.L_x_2) ;  /* 0x0000000000087947 */ /* 0x000fea0003800000 */
.L_x_3:
[----:B------:R-:W2:Y:S02]  /*0220*/  LDCU UR4, c[0x0][0x8a0] ;  /* 0x00011400ff0477ac */ /* 0x000ea40008000800 */
[----:B--2---:R-:W-:Y:S02]  /*0230*/  MOV R77, UR4 ;  /* 0x00000004004d7c02 */ /* 0x004fe40008000f00 */
.L_x_2:
[----:B------:R-:W-:Y:S01]  /*0240*/  IMAD.U32 R0, RZ, RZ, UR6 ;  /* 0x00000006ff007e24 */ /* 0x000fe2000f8e00ff */
[----:B------:R-:W-:Y:S04]  /*0250*/  BSSY.RECONVERGENT B0, `(.L_x_4) ;  /* 0x000000c000007945 */ /* 0x000fe80003800200 */
[C---:B------:R-:W-:Y:S02]  /*0260*/  ISETP.NE.OR P1, PT, R0.reuse, 0x1, !P5 ;  /* 0x000000010000780c */ /* 0x040fe40006f25670 */
[----:B------:R-:W-:-:S11]  /*0270*/  ISETP.NE.OR P0, PT, R0, 0x3, !P5 ;  /* 0x000000030000780c */ /* 0x000fd60006f05670 */
[----:B------:R-:W-:Y:S05]  /*0280*/  @P1 BRA `(.L_x_5) ;  /* 0x0000000000201947 */ /* 0x000fea0003800000 */
[----:B------:R-:W3:Y:S02]  /*0290*/  LDCU.64 UR4, c[0x0][0x348] ;  /* 0x00006900ff0477ac */ /* 0x000ee40008000a00 */
[----:B---3--:R-:W-:Y:S02]  /*02a0*/  UIADD3 UR8, UP3, UPT, UR4, 0x80, URZ ;  /* 0x0000008004087890 */ /* 0x008fe4000ff7e0ff */
[----:B------:R-:W-:Y:S02]  /*02b0*/  UIADD3 UR4, UP2, UPT, UR4, 0x180, URZ ;  /* 0x0000018004047890 */ /* 0x000fe4000ff5e0ff */
[----:B------:R-:W-:Y:S02]  /*02c0*/  UIADD3.X UR9, UPT, UPT, URZ, UR5, URZ, UP3, !UPT ;  /* 0x00000005ff097290 */ /* 0x000fe40009ffe4ff */
[----:B------:R-:W-:-:S07]  /*02d0*/  UIADD3.X UR5, UPT, UPT, URZ, UR5, URZ, UP2, !UPT ;  /* 0x00000005ff057290 */ /* 0x000fce00097fe4ff */
[----:B------:R3:W-:Y:S02]  /*02e0*/  UTMACCTL.PF [UR8] ;  /* 0x00000000080079b9 */ /* 0x0007e40008040000 */
[----:B------:R3:W-:Y:S02]  /*02f0*/  UTMACCTL.PF [UR4] ;  /* 0x00000000040079b9 */ /* 0x0007e40008040000 */
[----:B---3--:R-:W-:Y:S01]  /*0300*/  NOP ;  /* 0x0000000000007918 */ /* 0x008fe20000000000 */
.L_x_5:
[----:B------:R-:W-:Y:S05]  /*0310*/  BSYNC.RECONVERGENT B0 ;  /* 0x0000000000007941 */ /* 0x000fea0003800200 */
.L_x_4:
[----:B------:R-:W-:Y:S04]  /*0320*/  BSSY.RECONVERGENT B0, `(.L_x_6) ;  /* 0x000000a000007945 */ /* 0x000fe80003800200 */
        /* <DEDUP_REMOVED lines=9> */
.L_x_7:
[----:B------:R-:W-:Y:S05]  /*03c0*/  BSYNC.RECONVERGENT B0 ;  /* 0x0000000000007941 */ /* 0x000fea0003800200 */
.L_x_6:
[----:B------:R-:W3:Y:S01]  /*03d0*/  LDCU.64 UR4, c[0x0][0x888] ;  /* 0x00011100ff0477ac */ /* 0x000ee20008000a00 */
[----:B------:R-:W-:Y:S01]  /*03e0*/  PLOP3.LUT P0, PT, PT, PT, UP0, 0x80, 0x8 ;  /* 0x000000000008781c */ /* 0x000fe20003f0f008 */
[----:B------:R-:W-:-:S03]  /*03f0*/  UPLOP3.LUT UP3, UPT, UPT, UPT, UPT, 0x40, 0x4 ;  /* 0x000000000004789c */ /* 0x000fc60003f6e870 */
[----:B------:R-:W-:Y:S01]  /*0400*/  ISETP.NE.AND.EX P0, PT, RZ, UR7, PT, P0 ;  /* 0x00000007ff007c0c */ /* 0x000fe2000bf05300 */
[----:B---3--:R-:W-:-:S04]  /*0410*/  UISETP.NE.U32.AND UP2, UPT, UR4, URZ, UPT ;  /* 0x000000ff0400728c */ /* 0x008fc8000bf45070 */
[----:B------:R-:W-:-:S06]  /*0420*/  UISETP.NE.AND.EX UP2, UPT, UR5, URZ, UPT, UP2 ;  /* 0x000000ff0500728c */ /* 0x000fcc000bf45320 */
[----:B------:R-:W-:-:S13]  /*0430*/  PLOP3.LUT P1, PT, PT, PT, UP2, 0x80, 0x8 ;  /* 0x000000000008781c */ /* 0x000fda0003f2f028 */
[----:B------:R-:W-:Y:S05]  /*0440*/  @P1 BRA P0, `(.L_x_8) ;  /* 0x0000000000141947 */ /* 0x000fea0000000000 */
[----:B------:R-:W-:Y:S01]  /*0450*/  PLOP3.LUT P1, PT, PT, PT, UP1, 0x80, 0x8 ;  /* 0x000000000008781c */ /* 0x000fe20003f2f018 */
[----:B------:R-:W-:-:S12]  /*0460*/  UPLOP3.LUT UP3, UPT, UPT, UPT, UP2, 0x40, 0x4 ;  /* 0x000000000004789c */ /* 0x000fd80003f6e820 */
[----:B-----5:R-:W-:-:S13]  /*0470*/  @!P1 FSETP.EQ.AND P0, PT, R79, RZ, PT ;  /* 0x000000ff4f00920b */ /* 0x020fda0003f02000 */
[----:B------:R-:W-:Y:S01]  /*0480*/  @!P1 VOTEU.ANY UP0, P0 ;  /* 0x0000000000ff9886 */ /* 0x000fe20000000100 */
[----:B------:R-:W-:-:S11]  /*0490*/  @!UP1 UPLOP3.LUT UP3, UPT, UPT, UPT, UP0, 0x80, 0x8 ;  /* 0x000000000008989c */ /* 0x000fd60003f6f000 */
.L_x_8:
[----:B-12---:R-:W1:Y:S01]  /*04a0*/  SHFL.IDX PT, R2, R172, RZ, 0x1f ;  /* 0x00001fffac027589 */ /* 0x006e6200000e0000 */
[----:B------:R-:W-:-:S04]  /*04b0*/  UISETP.NE.AND UP0, UPT, UR6, 0x2, UPT ;  /* 0x000000020600788c */ /* 0x000fc8000bf05270 */
[----:B------:R-:W-:Y:S01]  /*04c0*/  USEL UR13, URZ, 0x1, UP0 ;  /* 0x00000001ff0d7887 */ /* 0x000fe20008000000 */
[----:B-1----:R-:W-:-:S13]  /*04d0*/  ISETP.NE.AND P0, PT, R2, RZ, PT ;  /* 0x000000ff0200720c */ /* 0x002fda0003f05270 */
[----:B------:R-:W-:Y:S05]  /*04e0*/  @P0 BRA `(.L_x_9) ;  /* 0x0000000000940947 */ /* 0x000fea0003800000 */
[----:B------:R-:W-:Y:S01]  /*04f0*/  ELECT P0, URZ, PT ;  /* 0x0000000000ff782f */ /* 0x000fe20003800000 */
[----:B------:R-:W-:-:S12]  /*0500*/  BSSY.RECONVERGENT B0, `(.L_x_9) ;  /* 0x0000023000007945 */ /* 0x000fd80003800200 */
[----:B------:R-:W-:Y:S05]  /*0510*/  @!P0 BRA `(.L_x_10) ;  /* 0x0000000000848947 */ /* 0x000fea0003800000 */
[----:B------:R-:W1:Y:S01]  /*0520*/  S2UR UR5, SR_CgaCtaId ;  /* 0x00000000000579c3 */ /* 0x000e620000008800 */
[----:B------:R-:W-:Y:S01]  /*0530*/  UMOV UR7, 0x400 ;  /* 0x0000040000077882 */ /* 0x000fe20000000000 */
[----:B------:R-:W-:Y:S02]  /*0540*/  UMOV UR4, 0x1 ;  /* 0x0000000100047882 */ /* 0x000fe40000000000 */
[----:B------:R-:W-:-:S04]  /*0550*/  UIADD3 UR8, UPT, UPT, -UR4, 0x100000, URZ ;  /* 0x0010000004087890 */ /* 0x000fc8000fffe1ff */
[----:B------:R-:W-:Y:S02]  /*0560*/  USHF.L.U32 UR9, UR8, 0xb, URZ ;  /* 0x0000000b08097899 */ /* 0x000fe400080006ff */
[----:B------:R-:W-:Y:S02]  /*0570*/  USHF.L.U32 UR8, UR8, 0x1, URZ ;  /* 0x0000000108087899 */ /* 0x000fe400080006ff */
[----:B-1----:R-:W-:Y:S01]  /*0580*/  ULEA UR5, UR5, UR7, 0x18 ;  /* 0x0000000705057291 */ /* 0x002fe2000f8ec0ff */
[----:B------:R-:W1:Y:S11]  /*0590*/  FENCE.VIEW.ASYNC.S ;  /* 0x00000000000073c6 */ /* 0x000e760000000000 */
[----:B-1----:R1:W2:Y:S01]  /*05a0*/  SYNCS.EXCH.64 URZ, [UR5], UR8 ;  /* 0x0000000805ff75b2 */ /* 0x0022a20008000100 */
[----:B------:R1:W3:Y:S01]  /*05b0*/  SYNCS.EXCH.64 URZ, [UR5+0x60], UR8 ;  /* 0x0000600805ff75b2 */ /* 0x0002e20008000100 */
[----:B------:R1:W4:Y:S01]  /*05c0*/  SYNCS.EXCH.64 URZ, [UR5+0x8], UR8 ;  /* 0x0000080805ff75b2 */ /* 0x0003220008000100 */
[----:B------:R1:W1:Y:S01]  /*05d0*/  SYNCS.EXCH.64 URZ, [UR5+0x68], UR8 ;  /* 0x0000680805ff75b2 */ /* 0x0002620008000100 */
        /* <DEDUP_REMOVED lines=20> */
[----:B--2---:R-:W-:Y:S01]  /*0720*/  NOP ;  /* 0x0000000000007918 */ /* 0x004fe20000000000 */
.L_x_10:
[----:B-1----:R-:W-:Y:S05]  /*0730*/  BSYNC.RECONVERGENT B0 ;  /* 0x0000000000007941 */ /* 0x002fea0003800200 */
.L_x_9:
[----:B------:R-:W1:Y:S01]  /*0740*/  SHFL.IDX PT, R2, R172, RZ, 0x1f ;  /* 0x00001fffac027589 */ /* 0x000e6200000e0000 */
[----:B------:R-:W-:Y:S01]  /*0750*/  NOP ;  /* 0x0000000000007918 */ /* 0x000fe20000000000 */
[----:B-1----:R-:W-:-:S13]  /*0760*/  ISETP.NE.AND P0, PT, R2, 0x1, PT ;  /* 0x000000010200780c */ /* 0x002fda0003f05270 */
[----:B------:R-:W-:Y:S05]  /*0770*/  @P0 BRA `(.L_x_11) ;  /* 0x0000000000480947 */ /* 0x000fea0003800000 */
[----:B------:R-:W1:Y:S01]  /*0780*/  S2UR UR7, SR_CgaCtaId ;  /* 0x00000000000779c3 */ /* 0x000e620000008800 */
[----:B------:R-:W-:Y:S01]  /*0790*/  UMOV UR8, 0x400 ;  /* 0x0000040000087882 */ /* 0x000fe20000000000 */
[----:B------:R-:W-:Y:S01]  /*07a0*/  UMOV UR5, 0x20 ;  /* 0x0000002000057882 */ /* 0x000fe20000000000 */
[----:B------:R-:W-:Y:S01]  /*07b0*/  UMOV UR4, 0x80 ;  /* 0x0000008000047882 */ /* 0x000fe20000000000 */
[----:B------:R-:W-:Y:S01]  /*07c0*/  ELECT P0, URZ, PT ;  /* 0x0000000000ff782f */ /* 0x000fe20003800000 */
[----:B-1----:R-:W-:Y:S02]  /*07d0*/  ULEA UR7, UR7, UR8, 0x18 ;  /* 0x0000000807077291 */ /* 0x002fe4000f8ec0ff */
[----:B------:R-:W-:-:S04]  /*07e0*/  UIADD3 UR8, UPT, UPT, -UR5, 0x100000, URZ ;  /* 0x0010000005087890 */ /* 0x000fc8000fffe1ff */
[----:B------:R-:W-:Y:S02]  /*07f0*/  USHF.L.U32 UR9, UR8, 0xb, URZ ;  /* 0x0000000b08097899 */ /* 0x000fe400080006ff */
[----:B------:R-:W-:Y:S02]  /*0800*/  USHF.L.U32 UR8, UR8, 0x1, URZ ;  /* 0x0000000108087899 */ /* 0x000fe400080006ff */
[----:B------:R-:W-:-:S04]  /*0810*/  UIADD3 UR4, UPT, UPT, -UR4, 0x100000, URZ ;  /* 0x0010000004047890 */ /* 0x000fc8000fffe1ff */
[----:B------:R-:W-:Y:S02]  /*0820*/  USHF.L.U32 UR5, UR4, 0xb, URZ ;  /* 0x0000000b04057899 */ /* 0x000fe400080006ff */
[----:B------:R-:W-:Y:S01]  /*0830*/  USHF.L.U32 UR4, UR4, 0x1, URZ ;  /* 0x0000000104047899 */ /* 0x000fe200080006ff */
[----:B------:R-:W1:Y:S03]  /*0840*/  FENCE.VIEW.ASYNC.S ;  /* 0x00000000000073c6 */ /* 0x000e660000000000 */
[----:B-1----:R1:W2:Y:S08]  /*0850*/  SYNCS.EXCH.64 URZ, [UR7+0xc0], UR8 ;  /* 0x0000c00807ff75b2 */ /* 0x0022b00008000100 */
[----:B------:R1:W1:Y:S01]  /*0860*/  SYNCS.EXCH.64 URZ, [UR7+0xd0], UR4 ;  /* 0x0000d00407ff75b2 */ /* 0x0002620008000100 */
[----:B------:R1:W1:Y:S01]  /*0870*/  SYNCS.EXCH.64 URZ, [UR7+0xc8], UR8 ;  /* 0x0000c80807ff75b2 */ /* 0x0002620008000100 */
[----:B------:R1:W1:Y:S01]  /*0880*/  SYNCS.EXCH.64 URZ, [UR7+0xd8], UR4 ;  /* 0x0000d80407ff75b2 */ /* 0x0002620008000100 */
[----:B------:R-:W-:Y:S01]  /*0890*/  NOP ;  /* 0x0000000000007918 */ /* 0x000fe20000000000 */
.L_x_11:
[----:B------:R-:W3:Y:S01]  /*08a0*/  SHFL.IDX PT, R2, R172, RZ, 0x1f ;  /* 0x00001fffac027589 */ /* 0x000ee200000e0000 */
[----:B------:R-:W-:Y:S01]  /*08b0*/  NOP ;  /* 0x0000000000007918 */ /* 0x000fe20000000000 */
[----:B---3--:R-:W-:-:S13]  /*08c0*/  ISETP.NE.AND P0, PT, R2, 0x3, PT ;  /* 0x000000030200780c */ /* 0x008fda0003f05270 */
[----:B------:R-:W-:Y:S05]  /*08d0*/  @P0 BRA `(.L_x_12) ;  /* 0x0000000000300947 */ /* 0x000fea0003800000 */
[----:B-1----:R-:W1:Y:S01]  /*08e0*/  S2UR UR5, SR_CgaCtaId ;  /* 0x00000000000579c3 */ /* 0x002e620000008800 */
[----:B------:R-:W-:Y:S01]  /*08f0*/  UMOV UR7, 0x400 ;  /* 0x0000040000077882 */ /* 0x000fe20000000000 */
[----:B------:R-:W-:Y:S01]  /*0900*/  UMOV UR4, 0x20 ;  /* 0x0000002000047882 */ /* 0x000fe20000000000 */
[----:B------:R-:W-:Y:S01]  /*0910*/  ELECT P0, URZ, PT ;  /* 0x0000000000ff782f */ /* 0x000fe20003800000 */
[----:B------:R-:W-:-:S04]  /*0920*/  UIADD3 UR8, UPT, UPT, -UR4, 0x100000, URZ ;  /* 0x0010000004087890 */ /* 0x000fc8000fffe1ff */
[----:B------:R-:W-:Y:S02]  /*0930*/  USHF.L.U32 UR9, UR8, 0xb, URZ ;  /* 0x0000000b08097899 */ /* 0x000fe400080006ff */
[----:B------:R-:W-:Y:S02]  /*0940*/  USHF.L.U32 UR8, UR8, 0x1, URZ ;  /* 0x0000000108087899 */ /* 0x000fe400080006ff */
[----:B-1----:R-:W-:Y:S01]  /*0950*/  ULEA UR5, UR5, UR7, 0x18 ;  /* 0x0000000705057291 */ /* 0x002fe2000f8ec0ff */
[----:B------:R-:W1:Y:S11]  /*0960*/  FENCE.VIEW.ASYNC.S ;  /* 0x00000000000073c6 */ /* 0x000e760000000000 */
[----:B-1----:R3:W1:Y:S01]  /*0970*/  SYNCS.EXCH.64 URZ, [UR5+0xe0], UR8 ;  /* 0x0000e00805ff75b2 */ /* 0x0026620008000100 */
[----:B------:R3:W1:Y:S02]  /*0980*/  SYNCS.EXCH.64 URZ, [UR5+0xe8], UR8 ;  /* 0x0000e80805ff75b2 */ /* 0x0006640008000100 */
[----:B---3--:R-:W-:Y:S01]  /*0990*/  NOP ;  /* 0x0000000000007918 */ /* 0x008fe20000000000 */
.L_x_12:
[----:B------:R-:W3:Y:S01]  /*09a0*/  SHFL.IDX PT, R2, R172, RZ, 0x1f ;  /* 0x00001fffac027589 */ /* 0x000ee200000e0000 */
[----:B------:R-:W-:Y:S01]  /*09b0*/  NOP ;  /* 0x0000000000007918 */ /* 0x000fe20000000000 */
[----:B---3--:R-:W-:-:S13]  /*09c0*/  ISETP.NE.AND P0, PT, R2, 0x4, PT ;  /* 0x000000040200780c */ /* 0x008fda0003f05270 */
[----:B------:R-:W-:Y:S05]  /*09d0*/  @P0 BRA `(.L_x_13) ;  /* 0x00000000004c0947 */ /* 0x000fea0003800000 */
[----:B-1----:R-:W1:Y:S01]  /*09e0*/  S2UR UR5, SR_CgaCtaId ;  /* 0x00000000000579c3 */ /* 0x002e620000008800 */
[----:B------:R-:W-:Y:S01]  /*09f0*/  UMOV UR8, 0xe0 ;  /* 0x000000e000087882 */ /* 0x000fe20000000000 */
[----:B------:R-:W-:Y:S01]  /*0a00*/  UMOV UR7, 0x400 ;  /* 0x0000040000077882 */ /* 0x000fe20000000000 */
[----:B------:R-:W-:Y:S01]  /*0a10*/  USEL UR8, UR8, 0x100, UP3 ;  /* 0x0000010008087887 */ /* 0x000fe20009800000 */
[----:B------:R-:W-:Y:S01]  /*0a20*/  UMOV UR4, 0x1 ;  /* 0x0000000100047882 */ /* 0x000fe20000000000 */
[----:B------:R-:W-:Y:S01]  /*0a30*/  ELECT P0, URZ, PT ;  /* 0x0000000000ff782f */ /* 0x000fe20003800000 */
[----:B------:R-:W-:-:S04]  /*0a40*/  UIADD3 UR10, UPT, UPT, -UR4, 0x100000, URZ ;  /* 0x00100000040a7890 */ /* 0x000fc8000fffe1ff */
[----:B------:R-:W-:Y:S02]  /*0a50*/  USHF.L.U32 UR11, UR10, 0xb, URZ ;  /* 0x0000000b0a0b7899 */ /* 0x000fe400080006ff */
[----:B------:R-:W-:Y:S02]  /*0a60*/  USHF.L.U32 UR10, UR10, 0x1, URZ ;  /* 0x000000010a0a7899 */ /* 0x000fe400080006ff */
[----:B------:R-:W-:-:S04]  /*0a70*/  UIADD3 UR8, UPT, UPT, -UR8, 0x100000, URZ ;  /* 0x0010000008087890 */ /* 0x000fc8000fffe1ff */
[----:B------:R-:W-:Y:S02]  /*0a80*/  USHF.L.U32 UR9, UR8, 0xb, URZ ;  /* 0x0000000b08097899 */ /* 0x000fe400080006ff */
[----:B------:R-:W-:Y:S02]  /*0a90*/  USHF.L.U32 UR8, UR8, 0x1, URZ ;  /* 0x0000000108087899 */ /* 0x000fe400080006ff */
[----:B-1----:R-:W-:Y:S01]  /*0aa0*/  ULEA UR5, UR5, UR7, 0x18 ;  /* 0x0000000705057291 */ /* 0x002fe2000f8ec0ff */
[----:B------:R-:W1:Y:S11]  /*0ab0*/  FENCE.VIEW.ASYNC.S ;  /* 0x00000000000073c6 */ /* 0x000e760000000000 */
[----:B-1----:R3:W1:Y:S01]  /*0ac0*/  SYNCS.EXCH.64 URZ, [UR5+0xf0], UR10 ;  /* 0x0000f00a05ff75b2 */ /* 0x0026620008000100 */
[----:B------:R3:W1:Y:S01]  /*0ad0*/  SYNCS.EXCH.64 URZ, [UR5+0x100], UR8 ;  /* 0x0001000805ff75b2 */ /* 0x0006620008000100 */
[----:B------:R3:W1:Y:S01]  /*0ae0*/  SYNCS.EXCH.64 URZ, [UR5+0xf8], UR10 ;  /* 0x0000f80a05ff75b2 */ /* 0x0006620008000100 */
[----:B------:R3:W1:Y:S02]  /*0af0*/  SYNCS.EXCH.64 URZ, [UR5+0x108], UR8 ;  /* 0x0001080805ff75b2 */ /* 0x0006640008000100 */
[----:B---3--:R-:W-:Y:S01]  /*0b00*/  NOP ;  /* 0x0000000000007918 */ /* 0x008fe20000000000 */
.L_x_13:
[----:B------:R-:W3:Y:S01]  /*0b10*/  SHFL.IDX PT, R2, R172, RZ, 0x1f ;  /* 0x00001fffac027589 */ /* 0x000ee200000e0000 */
[----:B------:R-:W-:Y:S01]  /*0b20*/  NOP ;  /* 0x0000000000007918 */ /* 0x000fe20000000000 */
[----:B---3--:R-:W-:-:S13]  /*0b30*/  ISETP.NE.AND P0, PT, R2, 0x5, PT ;  /* 0x000000050200780c */ /* 0x008fda0003f05270 */
[----:B------:R-:W-:Y:S05]  /*0b40*/  @P0 BRA `(.L_x_14) ;  /* 0x0000000000580947 */ /* 0x000fea0003800000 */
[----:B-1----:R-:W1:Y:S01]  /*0b50*/  S2UR UR7, SR_CgaCtaId ;  /* 0x00000000000779c3 */ /* 0x002e620000008800 */
        /* <DEDUP_REMOVED lines=12> */
[----:B-1----:R3:W1:Y:S08]  /*0c20*/  SYNCS.EXCH.64 URZ, [UR7+0x110], UR8 ;  /* 0x0001100807ff75b2 */ /* 0x0026700008000100 */
[----:B------:R3:W1:Y:S01]  /*0c30*/  SYNCS.EXCH.64 URZ, [UR7+0x130], UR4 ;  /* 0x0001300407ff75b2 */ /* 0x0006620008000100 */
[----:B------:R3:W1:Y:S01]  /*0c40*/  SYNCS.EXCH.64 URZ, [UR7+0x118], UR8 ;  /* 0x0001180807ff75b2 */ /* 0x0006620008000100 */
[----:B------:R3:W1:Y:S01]  /*0c50*/  SYNCS.EXCH.64 URZ, [UR7+0x138], UR4 ;  /* 0x0001380407ff75b2 */ /* 0x0006620008000100 */
[----:B------:R3:W1:Y:S01]  /*0c60*/  SYNCS.EXCH.64 URZ, [UR7+0x120], UR8 ;  /* 0x0001200807ff75b2 */ /* 0x0006620008000100 */
[----:B------:R3:W1:Y:S01]  /*0c70*/  SYNCS.EXCH.64 URZ, [UR7+0x140], UR4 ;  /* 0x0001400407ff75b2 */ /* 0x0006620008000100 */
[----:B------:R3:W1:Y:S01]  /*0c80*/  SYNCS.EXCH.64 URZ, [UR7+0x128], UR8 ;  /* 0x0001280807ff75b2 */ /* 0x0006620008000100 */
[----:B------:R3:W1:Y:S02]  /*0c90*/  SYNCS.EXCH.64 URZ, [UR7+0x148], UR4 ;  /* 0x0001480407ff75b2 */ /* 0x0006640008000100 */
[----:B---3--:R-:W-:Y:S01]  /*0ca0*/  NOP ;  /* 0x0000000000007918 */ /* 0x008fe20000000000 */
.L_x_14:
        /* <DEDUP_REMOVED lines=18> */
.L_x_15:
[----:B-1----:R-:W1:Y:S01]  /*0dd0*/  S2UR UR5, SR_CTAID.X ;  /* 0x00000000000579c3 */ /* 0x002e620000002500 */
[----:B------:R-:W-:-:S05]  /*0de0*/  CS2R.32 R169, SR_CgaSize ;  /* 0x0000000000a97805 */ /* 0x000fca0000008a00 */
[----:B------:R-:W-:-:S05]  /*0df0*/  IMAD R169, R169, -0xa0, RZ ;  /* 0xffffff60a9a97824 */ /* 0x000fca00078e02ff */
[----:B------:R-:W-:-:S14]  /*0e00*/  R2UR UR8, R169 ;  /* 0x00000000a90872ca */ /* 0x000fdc00000e0000 */
[----:B------:R-:W3:Y:S01]  /*0e10*/  LDCU UR8, c[0x0][UR8+0x2b0] ;  /* 0x00005600080877ac */ /* 0x000ee20008000800 */
[----:B------:R-:W-:Y:S01]  /*0e20*/  NOP ;  /* 0x0000000000007918 */ /* 0x000fe20000000000 */
[----:B------:R-:W-:-:S05]  /*0e30*/  CS2R.32 R169, SR_CgaSize ;  /* 0x0000000000a97805 */ /* 0x000fca0000008a00 */
[----:B------:R-:W-:-:S05]  /*0e40*/  IMAD R169, R169, -0xa0, RZ ;  /* 0xffffff60a9a97824 */ /* 0x000fca00078e02ff */
[----:B------:R-:W-:-:S14]  /*0e50*/  R2UR UR7, R169 ;  /* 0x00000000a90772ca */ /* 0x000fdc00000e0000 */
[----:B------:R-:W2:Y:S01]  /*0e60*/  LDCU UR7, c[0x0][UR7+0x2b4] ;  /* 0x00005680070777ac */ /* 0x000ea20008000800 */
[----:B------:R-:W4:Y:S08]  /*0e70*/  S2UR UR4, SR_CTAID.Y ;  /* 0x00000000000479c3 */ /* 0x000f300000002600 */
[----:B------:R-:W2:Y:S01]  /*0e80*/  LDC R10, c[0x0][0xb24] ;  /* 0x0002c900ff0a7b82 */ /* 0x000ea20000000800 */
[----:B-1----:R-:W-:-:S02]  /*0e90*/  I2FP.F32.U32 R169, UR5 ;  /* 0x0000000500a97c45 */ /* 0x002fc40008201000 */
[----:B------:R-:W-:-:S05]  /*0ea0*/  CS2R.32 R3, SR_CgaSize ;  /* 0x0000000000037805 */ /* 0x000fca0000008a00 */
[----:B------:R-:W-:-:S06]  /*0eb0*/  IMAD R3, R3, -0xa0, RZ ;  /* 0xffffff6003037824 */ /* 0x000fcc00078e02ff */
[----:B------:R-:W1:Y:S01]  /*0ec0*/  LDC R3, c[0x0][R3+0x2a0] ;  /* 0x0000a80003037b82 */ /* 0x000e620000000800 */
[----:B------:R-:W-:Y:S01]  /*0ed0*/  MOV R15, UR5 ;  /* 0x00000005000f7c02 */ /* 0x000fe20008000f00 */
[----:B---3--:R-:W-:Y:S01]  /*0ee0*/  FMUL R169, R169, UR8 ;  /* 0x00000008a9a97c20 */ /* 0x008fe20008400000 */
[----:B----4-:R-:W-:Y:S02]  /*0ef0*/  I2FP.F32.U32 R168, UR4 ;  /* 0x0000000400a87c45 */ /* 0x010fe40008201000 */
[----:B------:R-:W-:-:S05]  /*0f00*/  CS2R.32 R2, SR_CgaSize ;  /* 0x0000000000027805 */ /* 0x000fca0000008a00 */
[----:B------:R-:W-:-:S06]  /*0f10*/  IMAD R2, R2, -0xa0, RZ ;  /* 0xffffff6002027824 */ /* 0x000fcc00078e02ff */
[----:B------:R-:W3:Y:S01]  /*0f20*/  LDC R2, c[0x0][R2+0x2a4] ;  /* 0x0000a90002027b82 */ /* 0x000ee20000000800 */
[----:B------:R-:W-:Y:S01]  /*0f30*/  MOV R14, UR4 ;  /* 0x00000004000e7c02 */ /* 0x000fe20008000f00 */
[----:B------:R-:W4:Y:S01]  /*0f40*/  F2I.U32.TRUNC.NTZ R169, R169 ;  /* 0x000000a900a97305 */ /* 0x000f22000020f000 */
[----:B--2---:R-:W-:-:S05]  /*0f50*/  FMUL R168, R168, UR7 ;  /* 0x00000007a8a87c20 */ /* 0x004fca0008400000 */
[----:B------:R-:W-:Y:S01]  /*0f60*/  BAR.SYNC.DEFER_BLOCKING 0x0 ;  /* 0x0000000000007b1d */ /* 0x000fe20000010000 */
[----:B------:R-:W-:-:S05]  /*0f70*/  ISETP.GE.AND P0, PT, R10, 0x1, PT ;  /* 0x000000010a00780c */ /* 0x000fca0003f06270 */
[----:B------:R-:W2:Y:S02]  /*0f80*/  F2I.U32.TRUNC.NTZ R168, R168 ;  /* 0x000000a800a87305 */ /* 0x000ea4000020f000 */
[----:B------:R-:W3:Y:S01]  /*0f90*/  S2UR UR36, SR_CTAID.Z ;  /* 0x00000000002479c3 */ /* 0x000ee20000002700 */
[----:B----4-:R-:W-:-:S05]  /*0fa0*/  IADD3 R169, PT, PT, -R169, RZ, RZ ;  /* 0x000000ffa9a97210 */ /* 0x010fca0007ffe1ff */
[----:B-1----:R-:W-:Y:S01]  /*0fb0*/  IMAD R169, R3, R169, UR5 ;  /* 0x0000000503a97e24 */ /* 0x002fe2000f8e02a9 */
[----:B--2---:R-:W-:-:S05]  /*0fc0*/  IADD3 R168, PT, PT, -R168, RZ, RZ ;  /* 0x000000ffa8a87210 */ /* 0x004fca0007ffe1ff */
[----:B---3--:R-:W-:Y:S01]  /*0fd0*/  IMAD R168, R2, R168, UR4 ;  /* 0x0000000402a87e24 */ /* 0x008fe2000f8e02a8 */
[----:B------:R-:W-:Y:S06]  /*0fe0*/  @!P0 BRA `(.L_x_16) ;  /* 0x0000000000b88947 */ /* 0x000fec0003800000 */
[----:B------:R-:W1:Y:S01]  /*0ff0*/  LDC.64 R4, c[0x0][0xb18] ;  /* 0x0002c600ff047b82 */ /* 0x000e620000000a00 */
[----:B------:R-:W-:-:S07]  /*1000*/  ISETP.NE.AND P0, PT, R10, 0x1, PT ;  /* 0x000000010a00780c */ /* 0x000fce0003f05270 */
[----:B------:R-:W2:Y:S08]  /*1010*/  LDC R9, c[0x0][0xb0c] ;  /* 0x0002c300ff097b82 */ /* 0x000eb00000000800 */
[----:B------:R-:W3:Y:S08]  /*1020*/  LDC R12, c[0x0][0x370] ;  /* 0x0000dc00ff0c7b82 */ /* 0x000ef00000000800 */
[----:B------:R-:W4:Y:S01]  /*1030*/  LDC R11, c[0x0][0x374] ;  /* 0x0000dd00ff0b7b82 */ /* 0x000f220000000800 */
[----:B-1----:R-:W-:-:S07]  /*1040*/  ISETP.NE.AND P1, PT, R4, 0x1, PT ;  /* 0x000000010400780c */ /* 0x002fce0003f25270 */
[----:B------:R-:W3:Y:S01]  /*1050*/  LDC.64 R6, c[0x0][0xb10] ;  /* 0x0002c400ff067b82 */ /* 0x000ee20000000a00 */
[----:B--2---:R-:W-:-:S07]  /*1060*/  ISETP.NE.AND P2, PT, R9, 0x1, PT ;  /* 0x000000010900780c */ /* 0x004fce0003f45270 */
[----:B------:R-:W1:Y:S08]  /*1070*/  LDC R8, c[0x0][0xb20] ;  /* 0x0002c800ff087b82 */ /* 0x000e700000000800 */
[----:B------:R-:W2:Y:S01]  /*1080*/  LDC.64 R2, c[0x0][0xb28] ;  /* 0x0002ca00ff027b82 */ /* 0x000ea20000000a00 */
[----:B----4-:R-:W-:-:S04]  /*1090*/  IMAD.HI.U32 R13, R11, R5, RZ ;  /* 0x000000050b0d7227 */ /* 0x010fc800078e00ff */
[----:B------:R-:W-:-:S04]  /*10a0*/  IMAD.HI.U32 R5, R14, R5, RZ ;  /* 0x000000050e057227 */ /* 0x000fc800078e00ff */
[----:B---3--:R-:W-:-:S05]  /*10b0*/  IMAD.HI.U32 R16, R12, R6, RZ ;  /* 0x000000060c107227 */ /* 0x008fca00078e00ff */
[-C--:B------:R-:W-:Y:S01]  /*10c0*/  @P2 SHF.R.U32.HI R12, RZ, R7.reuse, R16 ;  /* 0x00000007ff0c2219 */ /* 0x080fe20000011610 */
[----:B------:R-:W-:Y:S01]  /*10d0*/  IMAD.HI.U32 R16, R15, R6, RZ ;  /* 0x000000060f107227 */ /* 0x000fe200078e00ff */
[-C--:B-1----:R-:W-:Y:S02]  /*10e0*/  @P1 SHF.R.U32.HI R11, RZ, R8.reuse, R13 ;  /* 0x00000008ff0b1219 */ /* 0x082fe4000001160d */
[----:B------:R-:W-:Y:S02]  /*10f0*/  SHF.R.U32.HI R5, RZ, R8, R5 ;  /* 0x00000008ff057219 */ /* 0x000fe40000011605 */
[----:B------:R-:W-:Y:S02]  /*1100*/  SHF.R.U32.HI R16, RZ, R7, R16 ;  /* 0x00000007ff107219 */ /* 0x000fe40000011610 */
[----:B------:R-:W-:Y:S01]  /*1110*/  SEL R5, R14, R5, !P1 ;  /* 0x000000050e057207 */ /* 0x000fe20004800000 */
[----:B--2---:R-:W-:Y:S01]  /*1120*/  IMAD.HI.U32 R13, R11, R2, RZ ;  /* 0x000000020b0d7227 */ /* 0x004fe200078e00ff */
[----:B------:R-:W-:-:S03]  /*1130*/  SEL R16, R15, R16, !P2 ;  /* 0x000000100f107207 */ /* 0x000fc60005000000 */
[----:B------:R-:W-:Y:S01]  /*1140*/  IMAD.HI.U32 R6, R12, R2, RZ ;  /* 0x000000020c067227 */ /* 0x000fe200078e00ff */
[----:B------:R-:W-:-:S04]  /*1150*/  @P0 SHF.R.U32.HI R11, RZ, R3, R13 ;  /* 0x00000003ff0b0219 */ /* 0x000fc8000001160d */
[----:B------:R-:W-:Y:S01]  /*1160*/  @P0 SHF.R.U32.HI R12, RZ, R3, R6 ;  /* 0x00000003ff0c0219 */ /* 0x000fe20000011606 */
[----:B------:R-:W-:-:S04]  /*1170*/  IMAD R11, R11, R10, RZ ;  /* 0x0000000a0b0b7224 */ /* 0x000fc800078e02ff */
[----:B------:R-:W-:Y:S01]  /*1180*/  IMAD R6, R12, R10, RZ ;  /* 0x0000000a0c067224 */ /* 0x000fe200078e02ff */
[----:B------:R-:W-:-:S04]  /*1190*/  ISETP.GE.AND P1, PT, R5, R11, PT ;  /* 0x0000000b0500720c */ /* 0x000fc80003f26270 */
[----:B------:R-:W-:Y:S01]  /*11a0*/  ISETP.GE.OR P1, PT, R16, R6, P1 ;  /* 0x000000061000720c */ /* 0x000fe20000f26670 */
[----:B------:R-:W-:-:S05]  /*11b0*/  IMAD.HI.U32 R6, R5, R2, RZ ;  /* 0x0000000205067227 */ /* 0x000fca00078e00ff */
[----:B------:R-:W-:-:S04]  /*11c0*/  SHF.R.U32.HI R6, RZ, R3, R6 ;  /* 0x00000003ff067219 */ /* 0x000fc80000011606 */
[----:B------:R-:W-:-:S03]  /*11d0*/  SEL R6, R5, R6, !P0 ;  /* 0x0000000605067207 */ /* 0x000fc60004000000 */
[----:B------:R-:W-:Y:S01]  /*11e0*/  @!P1 IMAD.HI.U32 R7, R16, R2, RZ ;  /* 0x0000000210079227 */ /* 0x000fe200078e00ff */
[----:B------:R-:W-:-:S04]  /*11f0*/  IADD3 R2, PT, PT, -R6, RZ, RZ ;  /* 0x000000ff06027210 */ /* 0x000fc80007ffe1ff */
[----:B------:R-:W-:Y:S01]  /*1200*/  @!P1 SHF.R.U32.HI R3, RZ, R3, R7 ;  /* 0x00000003ff039219 */ /* 0x000fe20000011607 */
[----:B------:R-:W-:Y:S01]  /*1210*/  IMAD R2, R10, R2, R5 ;  /* 0x000000020a027224 */ /* 0x000fe200078e0205 */
[----:B------:R-:W-:Y:S02]  /*1220*/  IADD3 R7, PT, PT, -R5, RZ, RZ ;  /* 0x000000ff05077210 */ /* 0x000fe40007ffe1ff */
[----:B------:R-:W-:-:S03]  /*1230*/  @!P1 SEL R3, R16, R3, !P0 ;  /* 0x0000000310039207 */ /* 0x000fc60004000000 */
[----:B------:R-:W-:Y:S02]  /*1240*/  IMAD R7, R4, R7, R14 ;  /* 0x0000000704077224 */ /* 0x000fe400078e020e */
[--C-:B------:R-:W-:Y:S02]  /*1250*/  @!P1 IMAD.IADD R6, R6, 0x1, -R3.reuse ;  /* 0x0000000106069824 */ /* 0x100fe400078e0a03 */
[----:B------:R-:W-:Y:S01]  /*1260*/  @!P1 IMAD R3, R2, R12, R3 ;  /* 0x0000000c02039224 */ /* 0x000fe200078e0203 */
[----:B------:R-:W-:Y:S01]  /*1270*/  IADD3 R2, PT, PT, -R16, RZ, RZ ;  /* 0x000000ff10027210 */ /* 0x000fe20007ffe1ff */
[----:B------:R-:W-:Y:S02]  /*1280*/  @!P1 IMAD R5, R6, R10, R16 ;  /* 0x0000000a06059224 */ /* 0x000fe400078e0210 */
[----:B------:R-:W-:Y:S02]  /*1290*/  @!P1 IMAD.MOV.U32 R16, RZ, RZ, R3 ;  /* 0x000000ffff109224 */ /* 0x000fe400078e0003 */
[----:B------:R-:W-:-:S02]  /*12a0*/  IMAD R2, R9, R2, R15 ;  /* 0x0000000209027224 */ /* 0x000fc400078e020f */
[----:B------:R-:W-:Y:S02]  /*12b0*/  IMAD R14, R5, R4, R7 ;  /* 0x00000004050e7224 */ /* 0x000fe400078e0207 */
[----:B------:R-:W-:Y:S02]  /*12c0*/  IMAD R15, R16, R9, R2 ;  /* 0x00000009100f7224 */ /* 0x000fe400078e0202 */
.L_x_16:
[----:B------:R-:W1:Y:S01]  /*12d0*/  LDCU UR4, c[0x0][0xb30] ;  /* 0x00016600ff0477ac */ /* 0x000e620008000800 */
[----:B------:R-:W2:Y:S08]  /*12e0*/  S2UR UR37, SR_CgaCtaId ;  /* 0x00000000002579c3 */ /* 0x000eb00000008800 */
[----:B------:R-:W3:Y:S01]  /*12f0*/  LDC R72, c[0x0][0xb24] ;  /* 0x0002c900ff487b82 */ /* 0x000ee20000000800 */
[----:B-1----:R-:W-:-:S09]  /*1300*/  UISETP.NE.AND UP0, UPT, UR4, 0x1, UPT ;  /* 0x000000010400788c */ /* 0x002fd2000bf05270 */
[----:B--2---:R-:W-:Y:S05]  /*1310*/  BRA.U UP0, `(.L_x_17) ;  /* 0x0000000100407547 */ /* 0x004fea000b800000 */
[----:B------:R-:W1:Y:S08]  /*1320*/  LDC.64 R4, c[0x0][0xb10] ;  /* 0x0002c400ff047b82 */ /* 0x000e700000000a00 */
[----:B------:R-:W2:Y:S08]  /*1330*/  LDC.64 R2, c[0x0][0xb18] ;  /* 0x0002c600ff027b82 */ /* 0x000eb00000000a00 */
[----:B------:R-:W4:Y:S08]  /*1340*/  LDC R6, c[0x0][0xb20] ;  /* 0x0002c800ff067b82 */ /* 0x000f300000000800 */
[----:B------:R-:W3:Y:S01]  /*1350*/  LDC R7, c[0x0][0xb0c] ;  /* 0x0002c300ff077b82 */ /* 0x000ee20000000800 */
[----:B-1----:R-:W-:-:S05]  /*1360*/  IMAD.HI.U32 R4, R15, R4, RZ ;  /* 0x000000040f047227 */ /* 0x002fca00078e00ff */
[----:B------:R-:W-:Y:S01]  /*1370*/  SHF.R.U32.HI R4, RZ, R5, R4 ;  /* 0x00000005ff047219 */ /* 0x000fe20000011604 */
[----:B--2---:R-:W-:Y:S01]  /*1380*/  IMAD.HI.U32 R3, R14, R3, RZ ;  /* 0x000000030e037227 */ /* 0x004fe200078e00ff */
[----:B------:R-:W-:-:S04]  /*1390*/  ISETP.NE.AND P0, PT, R2, 0x1, PT ;  /* 0x000000010200780c */ /* 0x000fc80003f05270 */
[----:B----4-:R-:W-:-:S04]  /*13a0*/  SHF.R.U32.HI R3, RZ, R6, R3 ;  /* 0x00000006ff037219 */ /* 0x010fc80000011603 */
[----:B------:R-:W-:Y:S02]  /*13b0*/  SEL R3, R14, R3, !P0 ;  /* 0x000000030e037207 */ /* 0x000fe40004000000 */
[----:B---3--:R-:W-:-:S04]  /*13c0*/  ISETP.NE.AND P1, PT, R7, 0x1, PT ;  /* 0x000000010700780c */ /* 0x008fc80003f25270 */
[----:B------:R-:W-:-:S05]  /*13d0*/  SEL R4, R15, R4, !P1 ;  /* 0x000000040f047207 */ /* 0x000fca0004800000 */
[----:B------:R-:W-:Y:S02]  /*13e0*/  IMAD.IADD R5, R3, 0x1, -R4 ;  /* 0x0000000103057824 */ /* 0x000fe400078e0a04 */
[----:B------:R-:W-:Y:S02]  /*13f0*/  IMAD.IADD R3, R4, 0x1, -R3 ;  /* 0x0000000104037824 */ /* 0x000fe400078e0a03 */
[----:B------:R-:W-:Y:S02]  /*1400*/  IMAD R15, R5, R7, R15 ;  /* 0x00000007050f7224 */ /* 0x000fe400078e020f */
[----:B------:R-:W-:-:S07]  /*1410*/  IMAD R14, R3, R2, R14 ;  /* 0x00000002030e7224 */ /* 0x000fce00078e020e */
.L_x_17:
[----:B------:R-:W-:Y:S01]  /*1420*/  BAR.SYNC.DEFER_BLOCKING 0x0 ;  /* 0x0000000000007b1d */ /* 0x000fe20000010000 */
[----:B------:R-:W-:Y:S01]  /*1430*/  UISETP.NE.AND UP0, UPT, UR6, 0x2, UPT ;  /* 0x000000020600788c */ /* 0x000fe2000bf05270 */
[----:B------:R-:W-:Y:S02]  /*1440*/  ISETP.NE.OR P5, PT, R0, 0x2, !P5 ;  /* 0x000000020000780c */ /* 0x000fe40006fa5670 */
[----:B------:R-:W-:-:S06]  /*1450*/  LOP3.LUT R2, R187, 0x1f, RZ, 0xc0, !PT ;  /* 0x0000001fbb027812 */ /* 0x000fcc00078ec0ff */
[----:B------:R-:W-:Y:S05]  /*1460*/  BRA.U UP0, `(.L_x_18) ;  /* 0x0000001500707547 */ /* 0x000fea000b800000 */
[----:B------:R-:W1:Y:S01]  /*1470*/  LDCU UR13, c[0x0][0x38c] ;  /* 0x00007180ff0d77ac */ /* 0x000e620008000800 */
[----:B------:R-:W2:Y:S01]  /*1480*/  LDC R8, c[0x0][0x370] ;  /* 0x0000dc00ff087b82 */ /* 0x000ea20000000800 */
[----:B------:R-:W-:Y:S01]  /*1490*/  HFMA2 R16, -RZ, RZ, 0, 0 ;  /* 0x00000000ff107431 */ /* 0x000fe200000001ff */
[----:B------:R-:W-:Y:S01]  /*14a0*/  ISETP.EQ.OR P4, PT, R2, RZ, P5 ;  /* 0x000000ff0200720c */ /* 0x000fe20002f82670 */
[----:B------:R-:W-:Y:S01]  /*14b0*/  IMAD.MOV.U32 R17, RZ, RZ, 0x1 ;  /* 0x00000001ff117424 */ /* 0x000fe200078e00ff */
[----:B------:R-:W-:Y:S01]  /*14c0*/  CS2R R12, SRZ ;  /* 0x00000000000c7805 */ /* 0x000fe2000001ff00 */
[----:B------:R-:W-:Y:S01]  /*14d0*/  IMAD.MOV.U32 R11, RZ, RZ, 0x1 ;  /* 0x00000001ff0b7424 */ /* 0x000fe200078e00ff */
[----:B------:R-:W4:Y:S02]  /*14e0*/  LDCU.64 UR22, c[0x0][0x348] ;  /* 0x00006900ff1677ac */ /* 0x000f240008000a00 */
[----:B------:R-:W2:Y:S01]  /*14f0*/  LDC R0, c[0x0][0x374] ;  /* 0x0000dd00ff007b82 */ /* 0x000ea20000000800 */
[----:B------:R-:W-:Y:S01]  /*1500*/  UMOV UR6, URZ ;  /* 0x000000ff00067c82 */ /* 0x000fe20008000000 */
[----:B-1----:R-:W-:-:S04]  /*1510*/  UIADD3 UR5, UPT, UPT, UR13, 0x3f, URZ ;  /* 0x0000003f0d057890 */ /* 0x002fc8000fffe0ff */
[----:B------:R-:W-:-:S04]  /*1520*/  USHF.R.S32.HI UR4, URZ, 0x1f, UR5 ;  /* 0x0000001fff047899 */ /* 0x000fc80008011405 */
[----:B------:R-:W-:-:S04]  /*1530*/  ULEA.HI UR4, UR4, UR5, URZ, 0x6 ;  /* 0x0000000504047291 */ /* 0x000fc8000f8f30ff */
[----:B------:R-:W-:Y:S02]  /*1540*/  USHF.R.S32.HI UR15, URZ, 0x6, UR4 ;  /* 0x00000006ff0f7899 */ /* 0x000fe40008011404 */
[----:B------:R-:W-:Y:S02]  /*1550*/  UIADD3 UR4, UPT, UPT, UR13, -0x1, URZ ;  /* 0xffffffff0d047890 */ /* 0x000fe4000fffe0ff */
[----:B------:R-:W-:Y:S02]  /*1560*/  UISETP.LT.U32.AND UP0, UPT, UR15, 0xc, UPT ;  /* 0x0000000c0f00788c */ /* 0x000fe4000bf01070 */
[----:B------:R-:W-:Y:S02]  /*1570*/  UISETP.GE.U32.AND UP1, UPT, UR4, -0x7f, UPT ;  /* 0xffffff810400788c */ /* 0x000fe4000bf26070 */
[----:B------:R-:W-:Y:S02]  /*1580*/  USEL UR14, UR15, 0xc, UP0 ;  /* 0x0000000c0f0e7887 */ /* 0x000fe40008000000 */
[----:B------:R-:W-:-:S02]  /*1590*/  UIADD3 UR13, UPT, UPT, UR13, 0x7e, URZ ;  /* 0x0000007e0d0d7890 */ /* 0x000fc4000fffe0ff */
[----:B------:R-:W-:Y:S02]  /*15a0*/  UIADD3 UR5, UPT, UPT, UR14, -0x1, URZ ;  /* 0xffffffff0e057890 */ /* 0x000fe4000fffe0ff */
[----:B------:R-:W-:-:S03]  /*15b0*/  UIADD3 UR7, UPT, UPT, UR15, -UR14, URZ ;  /* 0x8000000e0f077290 */ /* 0x000fc6000fffe0ff */
[----:B------:R-:W-:-:S04]  /*15c0*/  @UP1 UIADD3 UR5, UPT, UPT, UR14, URZ, URZ ;  /* 0x000000ff0e051290 */ /* 0x000fc8000fffe0ff */
[----:B----4-:R-:W-:-:S12]  /*15d0*/  UIADD3 UR5, UPT, UPT, UR5, 0x1, URZ ;  /* 0x0000000105057890 */ /* 0x010fd8000fffe0ff */
.L_x_36:
[----:B------:R-:W-:Y:S01]  /*15e0*/  UISETP.NE.AND UP0, UPT, UR37, URZ, UPT ;  /* 0x000000ff2500728c */ /* 0x000fe2000bf05270 */
[----:B------:R-:W1:Y:S08]  /*15f0*/  S2UR UR37, SR_CgaCtaId ;  /* 0x00000000002579c3 */ /* 0x000e700000008800 */
[----:B------:R-:W-:Y:S05]  /*1600*/  BRA.U UP0, `(.L_x_19) ;  /* 0x0000000100347547 */ /* 0x000fea000b800000 */
[----:B------:R-:W4:Y:S01]  /*1610*/  S2R R2, SR_CgaCtaId ;  /* 0x0000000000027919 */ /* 0x000f220000008800 */
[----:B------:R-:W-:-:S04]  /*1620*/  MOV R3, 0x400 ;  /* 0x0000040000037802 */ /* 0x000fc80000000f00 */
[----:B----4-:R-:W-:Y:S02]  /*1630*/  LEA R2, R2, R3, 0x18 ;  /* 0x0000000302027211 */ /* 0x010fe400078ec0ff */
[----:B------:R-:W-:-:S03]  /*1640*/  SHF.L.U32 R3, R11, 0x1f, RZ ;  /* 0x0000001f0b037819 */ /* 0x000fc600000006ff */
[----:B------:R-:W-:-:S04]  /*1650*/  IMAD R2, R12, 0x8, R2 ;  /* 0x000000080c027824 */ /* 0x000fc800078e0202 */
[----:B------:R-:W4:Y:S02]  /*1660*/  SYNCS.PHASECHK.TRANS64.TRYWAIT P0, [R2+URZ+0x160], R3 ;  /* 0x00016003020075a7 */ /* 0x000f2400080011ff */
[----:B----4-:R-:W-:Y:S05]  /*1670*/  @!P0 BRA `(.L_x_20) ;  /* 0x00000070008c8947 */ /* 0x010fea0003800000 */
.L_x_117:
[----:B------:R-:W-:Y:S01]  /*1680*/  VIADD R12, R12, 0x1 ;  /* 0x000000010c0c7836 */ /* 0x000fe20000000000 */
[----:B------:R4:W-:Y:S04]  /*1690*/  SYNCS.ARRIVE.TRANS64.A1T0 RZ, [R2+URZ+0x150], RZ ;  /* 0x000150ff02ff79a7 */ /* 0x0009e800081000ff */
[----:B------:R-:W-:-:S04]  /*16a0*/  ISETP.NE.AND P0, PT, R12, 0x2, PT ;  /* 0x000000020c00780c */ /* 0x000fc80003f05270 */
[----:B------:R-:W-:Y:S02]  /*16b0*/  SEL R12, R12, RZ, P0 ;  /* 0x000000ff0c0c7207 */ /* 0x000fe40000000000 */
[----:B----4-:R-:W-:-:S04]  /*16c0*/  SEL R2, RZ, 0x1, P0 ;  /* 0x00000001ff027807 */ /* 0x010fc80000000000 */
[----:B------:R-:W-:-:S07]  /*16d0*/  LOP3.LUT R11, R11, R2, RZ, 0x3c, !PT ;  /* 0x000000020b0b7212 */ /* 0x000fce00078e3cff */
.L_x_19:
[----:B------:R-:W-:Y:S01]  /*16e0*/  UMOV UR4, 0x400 ;  /* 0x0000040000047882 */ /* 0x000fe20000000000 */
[----:B------:R-:W-:Y:S01]  /*16f0*/  SHF.L.U32 R2, R17, 0x1f, RZ ;  /* 0x0000001f11027819 */ /* 0x000fe200000006ff */
[----:B-1----:R-:W-:Y:S01]  /*1700*/  ULEA UR4, UR37, UR4, 0x18 ;  /* 0x0000000425047291 */ /* 0x002fe2000f8ec0ff */
[----:B------:R-:W-:Y:S01]  /*1710*/  R2UR UR35, R15 ;  /* 0x000000000f2372ca */ /* 0x000fe200000e0000 */
[----:B------:R-:W-:Y:S01]  /*1720*/  UISETP.GE.U32.AND UP0, UPT, UR13, 0x7f, UPT ;  /* 0x0000007f0d00788c */ /* 0x000fe2000bf06070 */
[----:B------:R-:W-:Y:S01]  /*1730*/  R2UR UR11, R14 ;  /* 0x000000000e0b72ca */ /* 0x000fe200000e0000 */
[----:B------:R-:W-:Y:S01]  /*1740*/  ULEA UR8, UR6, UR4, 0x3 ;  /* 0x0000000406087291 */ /* 0x000fe2000f8e18ff */
[----:B------:R-:W-:-:S08]  /*1750*/  UMOV UR24, URZ ;  /* 0x000000ff00187c82 */ /* 0x000fd00008000000 */
[----:B------:R1:W4:Y:S01]  /*1760*/  SYNCS.PHASECHK.TRANS64.TRYWAIT P0, [UR8+0x60], R2 ;  /* 0x00006002ff0075a7 */ /* 0x0003220008001108 */
[----:B------:R-:W-:Y:S02]  /*1770*/  USHF.L.U32 UR35, UR35, 0x7, URZ ;  /* 0x0000000723237899 */ /* 0x000fe400080006ff */
[----:B------:R-:W-:Y:S01]  /*1780*/  USHF.L.U32 UR11, UR11, 0x7, URZ ;  /* 0x000000070b0b7899 */ /* 0x000fe200080006ff */
[----:B------:R-:W-:Y:S11]  /*1790*/  BRA.U !UP0, `(.L_x_21) ;  /* 0x0000000108a47547 */ /* 0x000ff6000b800000 */
[----:B------:R-:W-:Y:S01]  /*17a0*/  UMOV UR16, URZ ;  /* 0x000000ff00107c82 */ /* 0x000fe20008000000 */
[----:B------:R-:W-:-:S05]  /*17b0*/  UMOV UR17, UR6 ;  /* 0x0000000600117c82 */ /* 0x000fca0008000000 */
.L_x_26:
[----:B-1----:R-:W-:Y:S01]  /*17c0*/  ULEA UR33, UR17, UR4, 0x3 ;  /* 0x0000000411217291 */ /* 0x002fe2000f8e18ff */
[----:B----4-:R-:W-:Y:S01]  /*17d0*/  @!P5 MOV R3, 0x4000 ;  /* 0x000040000003d802 */ /* 0x010fe20000000f00 */
[----:B----4-:R-:W-:Y:S10]  /*17e0*/  @P0 BRA `(.L_x_22) ;  /* 0x00000000000c0947 */ /* 0x010ff40003800000 */
[----:B------:R-:W-:-:S04]  /*17f0*/  SHF.L.U32 R4, R17, 0x1f, RZ ;  /* 0x0000001f11047819 */ /* 0x000fc800000006ff */
[----:B------:R-:W4:Y:S02]  /*1800*/  SYNCS.PHASECHK.TRANS64.TRYWAIT P0, [UR33+0x60], R4 ;  /* 0x00006004ff0075a7 */ /* 0x000f240008001121 */
[----:B----4-:R-:W-:Y:S05]  /*1810*/  @!P0 BRA `(.L_x_23) ;  /* 0x0000007000388947 */ /* 0x010fea0003800000 */
.L_x_22:
[----:B------:R4:W-:Y:S01]  /*1820*/  @!P5 SYNCS.ARRIVE.TRANS64 RZ, [UR33], R3 ;  /* 0x00000003ffffd9a7 */ /* 0x0009e20008000021 */
[----:B------:R-:W-:Y:S04]  /*1830*/  BSSY.RECONVERGENT B0, `(.L_x_24) ;  /* 0x0000003000007945 */ /* 0x000fe80003800200 */
[----:B------:R-:W-:Y:S05]  /*1840*/  @P4 BRA `(.L_x_25) ;  /* 0x0000000000044947 */ /* 0x000fea0003800000 */
[----:B------:R-:W-:Y:S05]  /*1850*/  BPT.TRAP 0x1 ;  /* 0x000000040000795c */ /* 0x000fea0000300000 */
.L_x_25:
[----:B------:R-:W-:Y:S05]  /*1860*/  BSYNC.RECONVERGENT B0 ;  /* 0x0000000000007941 */ /* 0x000fea0003800200 */
.L_x_24:
[----:B------:R-:W-:Y:S02]  /*1870*/  UIADD3 UR6, UPT, UPT, UR17, 0x1, URZ ;  /* 0x0000000111067890 */ /* 0x000fe4000fffe0ff */
[----:B------:R-:W-:Y:S02]  /*1880*/  UIADD3 UR26, UP1, UPT, UR22, 0x80, URZ ;  /* 0x00000080161a7890 */ /* 0x000fe4000ff3e0ff */
[----:B------:R-:W-:Y:S02]  /*1890*/  UISETP.NE.AND UP0, UPT, UR6, 0xc, UPT ;  /* 0x0000000c0600788c */ /* 0x000fe4000bf05270 */
[----:B------:R-:W-:Y:S02]  /*18a0*/  USHF.L.U32 UR34, UR16, 0x6, URZ ;  /* 0x0000000610227899 */ /* 0x000fe400080006ff */
[----:B------:R-:W-:Y:S02]  /*18b0*/  USEL UR9, URZ, 0x1, UP0 ;  /* 0x00000001ff097887 */ /* 0x000fe40008000000 */
[----:B------:R-:W-:-:S02]  /*18c0*/  USEL UR6, UR6, URZ, UP0 ;  /* 0x000000ff06067287 */ /* 0x000fc40008000000 */
[----:B------:R-:W-:Y:S02]  /*18d0*/  UIADD3 UR20, UP0, UPT, UR22, 0x180, URZ ;  /* 0x0000018016147890 */ /* 0x000fe4000ff1e0ff */
[----:B------:R-:W-:Y:S01]  /*18e0*/  ULEA UR8, UR6, UR4, 0x3 ;  /* 0x0000000406087291 */ /* 0x000fe2000f8e18ff */
[----:B------:R-:W-:Y:S01]  /*18f0*/  LOP3.LUT R17, R17, UR9, RZ, 0x3c, !PT ;  /* 0x0000000911117c12 */ /* 0x000fe2000f8e3cff */
[----:B------:R-:W-:Y:S02]  /*1900*/  UIADD3.X UR27, UPT, UPT, URZ, UR23, URZ, UP1, !UPT ;  /* 0x00000017ff1b7290 */ /* 0x000fe40008ffe4ff */
[----:B------:R-:W-:Y:S01]  /*1910*/  UIADD3.X UR21, UPT, UPT, URZ, UR23, URZ, UP0, !UPT ;  /* 0x00000017ff157290 */ /* 0x000fe200087fe4ff */
[----:B-1----:R-:W-:Y:S01]  /*1920*/  SHF.L.U32 R2, R17, 0x1f, RZ ;  /* 0x0000001f11027819 */ /* 0x002fe200000006ff */
[----:B------:R-:W-:Y:S01]  /*1930*/  UMOV UR18, 0x0 ;  /* 0x0000000000127882 */ /* 0x000fe20000000000 */
[----:B------:R-:W-:Y:S01]  /*1940*/  UMOV UR19, 0x10000000 ;  /* 0x1000000000137882 */ /* 0x000fe20000000000 */
[----:B------:R-:W-:Y:S01]  /*1950*/  UMOV UR12, UR36 ;  /* 0x00000024000c7c82 */ /* 0x000fe20008000000 */
[----:B------:R1:W1:Y:S01]  /*1960*/  SYNCS.PHASECHK.TRANS64.TRYWAIT P0, [UR8+0x60], R2 ;  /* 0x00006002ff0075a7 */ /* 0x0002620008001108 */
[----:B------:R-:W-:Y:S01]  /*1970*/  ULEA UR8, UR17, UR4, 0xd ;  /* 0x0000000411087291 */ /* 0x000fe2000f8e68ff */
[----:B------:R-:W-:Y:S01]  /*1980*/  UMOV UR9, UR33 ;  /* 0x0000002100097c82 */ /* 0x000fe20008000000 */
[----:B------:R-:W-:-:S02]  /*1990*/  UMOV UR10, UR34 ;  /* 0x00000022000a7c82 */ /* 0x000fc40008000000 */
[----:B------:R-:W-:Y:S02]  /*19a0*/  UIADD3 UR32, UPT, UPT, UR8, 0x8400, URZ ;  /* 0x0000840008207890 */ /* 0x000fe4000fffe0ff */
[----:B------:R-:W-:Y:S02]  /*19b0*/  UIADD3 UR8, UPT, UPT, UR8, 0x20400, URZ ;  /* 0x0002040008087890 */ /* 0x000fe4000fffe0ff */
[----:B------:R-:W-:Y:S01]  /*19c0*/  UIADD3 UR16, UPT, UPT, UR16, 0x1, URZ ;  /* 0x0000000110107890 */ /* 0x000fe2000fffe0ff */
[----:B------:R-:W-:Y:S01]  /*19d0*/  UMOV UR24, UR5 ;  /* 0x0000000500187c82 */ /* 0x000fe20008000000 */
[----:B------:R-:W-:Y:S02]  /*19e0*/  UMOV UR17, UR6 ;  /* 0x0000000600117c82 */ /* 0x000fe40008000000 */
[----:B------:R-:W-:Y:S01]  /*19f0*/  UISETP.NE.AND UP0, UPT, UR16, UR5, UPT ;  /* 0x000000051000728c */ /* 0x000fe2000bf05270 */
[----:B------:R1:W-:Y:S02]  /*1a00*/  UTMALDG.3D [UR32], [UR26], desc[UR18] ;  /* 0x000012201a0075b4 */ /* 0x0003e40008011000 */
[----:B------:R1:W-:Y:S06]  /*1a10*/  UTMALDG.3D [UR8], [UR20], desc[UR18] ;  /* 0x00001208140075b4 */ /* 0x0003ec0008011000 */
[----:B------:R-:W-:Y:S05]  /*1a20*/  BRA.U UP0, `(.L_x_26) ;  /* 0xfffffffd00647547 */ /* 0x000fea000b83ffff */
.L_x_21:
[----:B-1--4-:R-:W-:Y:S01]  /*1a30*/  PLOP3.LUT P0, PT, PT, PT, UP3, 0x80, 0x8 ;  /* 0x000000000008781c */ /* 0x012fe20003f0f038 */
[----:B------:R-:W-:Y:S01]  /*1a40*/  ULEA UR8, UR6, UR4, 0x3 ;  /* 0x0000000406087291 */ /* 0x000fe2000f8e18ff */
[----:B------:R-:W-:Y:S01]  /*1a50*/  SHF.L.U32 R2, R17, 0x1f, RZ ;  /* 0x0000001f11027819 */ /* 0x000fe200000006ff */
[----:B------:R-:W-:-:S10]  /*1a60*/  UISETP.GT.AND UP0, UPT, UR15, UR14, UPT ;  /* 0x0000000e0f00728c */ /* 0x000fd4000bf04270 */
[----:B------:R-:W-:Y:S01]  /*1a70*/  @!P0 SYNCS.ARRIVE.TRANS64.A1T0 RZ, [UR4+0xe8], RZ ;  /* 0x0000e8ffffff89a7 */ /* 0x000fe20008100004 */
[----:B------:R1:W4:Y:S01]  /*1a80*/  SYNCS.PHASECHK.TRANS64.TRYWAIT P0, [UR8+0x60], R2 ;  /* 0x00006002ff0075a7 */ /* 0x0003220008001108 */
[----:B------:R-:W-:Y:S05]  /*1a90*/  BRA.U !UP0, `(.L_x_27) ;  /* 0x0000000108a87547 */ /* 0x000fea000b800000 */
[----:B------:R-:W-:Y:S01]  /*1aa0*/  UIADD3 UR21, UPT, UPT, UR7, UR24, URZ ;  /* 0x0000001807157290 */ /* 0x000fe2000fffe0ff */
[----:B------:R-:W-:-:S11]  /*1ab0*/  UMOV UR25, UR6 ;  /* 0x0000000600197c82 */ /* 0x000fd60008000000 */
.L_x_32:
[----:B-1----:R-:W-:Y:S01]  /*1ac0*/  ULEA UR17, UR25, UR4, 0x3 ;  /* 0x0000000419117291 */ /* 0x002fe2000f8e18ff */
[----:B----4-:R-:W-:Y:S01]  /*1ad0*/  @!P5 MOV R3, 0x4000 ;  /* 0x000040000003d802 */ /* 0x010fe20000000f00 */
[----:B----4-:R-:W-:Y:S10]  /*1ae0*/  @P0 BRA `(.L_x_28) ;  /* 0x00000000000c0947 */ /* 0x010ff40003800000 */
[----:B------:R-:W-:-:S04]  /*1af0*/  SHF.L.U32 R4, R17, 0x1f, RZ ;  /* 0x0000001f11047819 */ /* 0x000fc800000006ff */
[----:B------:R-:W4:Y:S02]  /*1b00*/  SYNCS.PHASECHK.TRANS64.TRYWAIT P0, [UR17+0x60], R4 ;  /* 0x00006004ff0075a7 */ /* 0x000f240008001111 */
[----:B----4-:R-:W-:Y:S05]  /*1b10*/  @!P0 BRA `(.L_x_29) ;  /* 0x0000006c00908947 */ /* 0x010fea0003800000 */
.L_x_28:
[----:B------:R4:W-:Y:S01]  /*1b20*/  @!P5 SYNCS.ARRIVE.TRANS64 RZ, [UR17], R3 ;  /* 0x00000003ffffd9a7 */ /* 0x0009e20008000011 */
[----:B------:R-:W-:Y:S04]  /*1b30*/  BSSY.RECONVERGENT B0, `(.L_x_30) ;  /* 0x0000003000007945 */ /* 0x000fe80003800200 */
[----:B------:R-:W-:Y:S05]  /*1b40*/  @P4 BRA `(.L_x_31) ;  /* 0x0000000000044947 */ /* 0x000fea0003800000 */
[----:B------:R-:W-:Y:S05]  /*1b50*/  BPT.TRAP 0x1 ;  /* 0x000000040000795c */ /* 0x000fea0000300000 */
.L_x_31:
[----:B------:R-:W-:Y:S05]  /*1b60*/  BSYNC.RECONVERGENT B0 ;  /* 0x0000000000007941 */ /* 0x000fea0003800200 */
.L_x_30:
        /* <DEDUP_REMOVED lines=20> */
[----:B------:R-:W-:Y:S01]  /*1cb0*/  UIADD3 UR8, UPT, UPT, UR8, 0x20400, URZ ;  /* 0x0002040008087890 */ /* 0x000fe2000fffe0ff */
[----:B------:R-:W-:Y:S01]  /*1cc0*/  UMOV UR9, UR17 ;  /* 0x0000001100097c82 */ /* 0x000fe20008000000 */
[----:B------:R-:W-:Y:S01]  /*1cd0*/  UMOV UR10, UR18 ;  /* 0x00000012000a7c82 */ /* 0x000fe20008000000 */
[----:B------:R-:W-:Y:S01]  /*1ce0*/  UIADD3 UR24, UPT, UPT, UR24, 0x1, URZ ;  /* 0x0000000118187890 */ /* 0x000fe2000fffe0ff */
[----:B------:R-:W-:-:S03]  /*1cf0*/  UMOV UR25, UR6 ;  /* 0x0000000600197c82 */ /* 0x000fc60008000000 */
[----:B------:R1:W-:Y:S01]  /*1d00*/  UTMALDG.3D [UR16], [UR30], desc[UR26] ;  /* 0x00001a101e0075b4 */ /* 0x0003e20008011000 */
[----:B------:R-:W-:Y:S01]  /*1d10*/  UISETP.NE.AND UP0, UPT, UR24, UR21, UPT ;  /* 0x000000151800728c */ /* 0x000fe2000bf05270 */
[----:B------:R1:W-:Y:S08]  /*1d20*/  UTMALDG.3D [UR8], [UR28], desc[UR26] ;  /* 0x00001a081c0075b4 */ /* 0x0003f00008011000 */
[----:B------:R-:W-:Y:S05]  /*1d30*/  BRA.U UP0, `(.L_x_32) ;  /* 0xfffffffd00607547 */ /* 0x000fea000b83ffff */
.L_x_27:
[C---:B-1----:R-:W-:Y:S01]  /*1d40*/  LEA R2, R16.reuse, UR4, 0x3 ;  /* 0x0000000410027c11 */ /* 0x042fe2000f8e18ff */
[----:B------:R-:W-:Y:S01]  /*1d50*/  NOP ;  /* 0x0000000000007918 */ /* 0x000fe20000000000 */
[----:B----4-:R-:W-:Y:S02]  /*1d60*/  SHF.L.U32 R3, R13, 0x1f, RZ ;  /* 0x0000001f0d037819 */ /* 0x010fe400000006ff */
[----:B------:R-:W-:Y:S02]  /*1d70*/  LEA R4, R16, UR4, 0x4 ;  /* 0x0000000410047c11 */ /* 0x000fe4000f8e20ff */
[----:B------:R-:W1:Y:S02]  /*1d80*/  SYNCS.PHASECHK.TRANS64.TRYWAIT P0, [R2+URZ+0xf0], R3 ;  /* 0x0000f003020075a7 */ /* 0x000e6400080011ff */
[----:B-1----:R-:W-:Y:S05]  /*1d90*/  @!P0 BRA `(.L_x_33) ;  /* 0x0000006c00088947 */ /* 0x002fea0003800000 */
.L_x_120:
[----:B------:R-:W4:Y:S01]  /*1da0*/  LDS.128 R4, [R4+0x180] ;  /* 0x0001800004047984 */ /* 0x000f220000000c00 */
[----:B---3--:R-:W-:Y:S01]  /*1db0*/  ISETP.GE.AND P0, PT, R72, 0x1, PT ;  /* 0x000000014800780c */ /* 0x008fe20003f06270 */
[----:B-1----:R-:W-:Y:S01]  /*1dc0*/  VIADD R2, R2, 0x100 ;  /* 0x0000010002027836 */ /* 0x002fe20000000000 */
[----:B------:R-:W-:Y:S01]  /*1dd0*/  @!PT LDS RZ, [RZ] ;  /* 0x00000000fffff984 */ /* 0x000fe20000000800 */
[----:B------:R-:W-:Y:S01]  /*1de0*/  @!PT LDS RZ, [RZ] ;  /* 0x00000000fffff984 */ /* 0x000fe20000000800 */
[----:B------:R-:W-:Y:S01]  /*1df0*/  @!PT LDS RZ, [RZ] ;  /* 0x00000000fffff984 */ /* 0x000fe20000000800 */
[----:B------:R-:W-:Y:S01]  /*1e00*/  @!PT LDS RZ, [RZ] ;  /* 0x00000000fffff984 */ /* 0x000fe20000000800 */
[----:B------:R1:W-:Y:S06]  /*1e10*/  MEMBAR.ALL.CTA ;  /* 0x0000000000007992 */ /* 0x0003ec0000008000 */
[----:B-1----:R-:W1:Y:S01]  /*1e20*/  FENCE.VIEW.ASYNC.S ;  /* 0x00000000000073c6 */ /* 0x002e620000000000 */
[----:B------:R-:W-:-:S04]  /*1e30*/  PRMT R2, RZ, 0x654, R2 ;  /* 0x00000654ff027816 */ /* 0x000fc80000000002 */
[----:B-1----:R1:W-:Y:S01]  /*1e40*/  SYNCS.ARRIVE.TRANS64.RED.A1T0 RZ, [R2+URZ], RZ ;  /* 0x000000ff02ff79a7 */ /* 0x0023e200081004ff */
[----:B----4-:R-:W-:-:S13]  /*1e50*/  LOP3.LUT P2, RZ, R6, 0x1, RZ, 0xc0, !PT ;  /* 0x0000000106ff7812 */ /* 0x010fda000784c0ff */
[----:B------:R-:W-:Y:S01]  /*1e60*/  @P2 SHF.R.U32.HI R3, RZ, 0x10, R5 ;  /* 0x00000010ff032819 */ /* 0x000fe20000011605 */
[----:B------:R-:W-:Y:S01]  /*1e70*/  VOTEU.ANY UP0, P2 ;  /* 0x0000000000ff7886 */ /* 0x000fe20001000100 */
[----:B------:R-:W-:Y:S02]  /*1e80*/  @P2 MOV R10, R4 ;  /* 0x00000004000a2202 */ /* 0x000fe40000000f00 */
[----:B------:R-:W-:Y:S02]  /*1e90*/  @P2 R2UR.BROADCAST UR8, R3 ;  /* 0x00000000030822ca */ /* 0x000fe400008e0000 */
[----:B------:R-:W-:-:S11]  /*1ea0*/  @P2 LOP3.LUT R9, R5, 0xffff, RZ, 0xc0, !PT ;  /* 0x0000ffff05092812 */ /* 0x000fd600078ec0ff */
[----:B------:R-:W-:Y:S01]  /*1eb0*/  @UP0 UMOV UR36, UR8 ;  /* 0x0000000800240c82 */ /* 0x000fe20008000000 */
[----:B-1----:R-:W-:Y:S05]  /*1ec0*/  @!P0 BRA `(.L_x_34) ;  /* 0x0000000000b88947 */ /* 0x002fea0003800000 */
[----:B------:R-:W2:Y:S01]  /*1ed0*/  LDC.64 R4, c[0x0][0xb18] ;  /* 0x0002c600ff047b82 */ /* 0x000ea20000000a00 */
[----:B------:R-:W-:-:S07]  /*1ee0*/  ISETP.NE.AND P3, PT, R72, 0x1, PT ;  /* 0x000000014800780c */ /* 0x000fce0003f65270 */
[----:B------:R-:W1:Y:S08]  /*1ef0*/  LDC.64 R6, c[0x0][0xb10] ;  /* 0x0002c400ff067b82 */ /* 0x000e700000000a00 */
[----:B------:R-:W3:Y:S08]  /*1f00*/  LDC R14, c[0x0][0xb20] ;  /* 0x0002c800ff0e7b82 */ /* 0x000ef00000000800 */
[----:B------:R-:W4:Y:S01]  /*1f10*/  LDC R15, c[0x0][0xb0c] ;  /* 0x0002c300ff0f7b82 */ /* 0x000f220000000800 */
[----:B--2---:R-:W-:Y:S01]  /*1f20*/  IMAD.HI.U32 R19, R0, R5, RZ ;  /* 0x0000000500137227 */ /* 0x004fe200078e00ff */
[----:B------:R-:W-:-:S03]  /*1f30*/  ISETP.NE.AND P0, PT, R4, 0x1, PT ;  /* 0x000000010400780c */ /* 0x000fc60003f05270 */
[----:B------:R-:W-:-:S03]  /*1f40*/  IMAD.HI.U32 R5, R9, R5, RZ ;  /* 0x0000000509057227 */ /* 0x000fc600078e00ff */
[----:B------:R-:W2:Y:S01]  /*1f50*/  LDC.64 R2, c[0x0][0xb28] ;  /* 0x0002ca00ff027b82 */ /* 0x000ea20000000a00 */
[----:B-1----:R-:W-:-:S04]  /*1f60*/  IMAD.HI.U32 R20, R8, R6, RZ ;  /* 0x0000000608147227 */ /* 0x002fc800078e00ff */
[----:B------:R-:W-:Y:S01]  /*1f70*/  IMAD.HI.U32 R21, R10, R6, RZ ;  /* 0x000000060a157227 */ /* 0x000fe200078e00ff */
[----:B------:R-:W-:Y:S02]  /*1f80*/  SHF.R.U32.HI R20, RZ, R7, R20 ;  /* 0x00000007ff147219 */ /* 0x000fe40000011614 */
[-C--:B---3--:R-:W-:Y:S02]  /*1f90*/  SHF.R.U32.HI R19, RZ, R14.reuse, R19 ;  /* 0x0000000eff137219 */ /* 0x088fe40000011613 */
[----:B------:R-:W-:Y:S02]  /*1fa0*/  SHF.R.U32.HI R5, RZ, R14, R5 ;  /* 0x0000000eff057219 */ /* 0x000fe40000011605 */
[----:B------:R-:W-:Y:S02]  /*1fb0*/  SEL R19, R0, R19, !P0 ;  /* 0x0000001300137207 */ /* 0x000fe40004000000 */
[----:B------:R-:W-:Y:S02]  /*1fc0*/  SHF.R.U32.HI R21, RZ, R7, R21 ;  /* 0x00000007ff157219 */ /* 0x000fe40000011615 */
[----:B----4-:R-:W-:-:S02]  /*1fd0*/  ISETP.NE.AND P1, PT, R15, 0x1, PT ;  /* 0x000000010f00780c */ /* 0x010fc40003f25270 */
[----:B------:R-:W-:Y:S02]  /*1fe0*/  SEL R5, R9, R5, !P0 ;  /* 0x0000000509057207 */ /* 0x000fe40004000000 */
[----:B------:R-:W-:Y:S02]  /*1ff0*/  SEL R20, R8, R20, !P1 ;  /* 0x0000001408147207 */ /* 0x000fe40004800000 */
[----:B------:R-:W-:Y:S01]  /*2000*/  SEL R21, R10, R21, !P1 ;  /* 0x000000150a157207 */ /* 0x000fe20004800000 */
[----:B--2---:R-:W-:-:S04]  /*2010*/  IMAD.HI.U32 R18, R19, R2, RZ ;  /* 0x0000000213127227 */ /* 0x004fc800078e00ff */
        /* <DEDUP_REMOVED lines=10> */
[----:B------:R-:W-:-:S04]  /*20c0*/  @!P0 IMAD.HI.U32 R7, R21, R2, RZ ;  /* 0x0000000215078227 */ /* 0x000fc800078e00ff */
[----:B------:R-:W-:Y:S01]  /*20d0*/  IMAD.MOV R2, RZ, RZ, -R6 ;  /* 0x000000ffff027224 */ /* 0x000fe200078e0a06 */
[----:B------:R-:W-:Y:S02]  /*20e0*/  @!P0 SHF.R.U32.HI R3, RZ, R3, R7 ;  /* 0x00000003ff038219 */ /* 0x000fe40000011607 */
[----:B------:R-:W-:Y:S01]  /*20f0*/  IADD3 R7, PT, PT, -R5, RZ, RZ ;  /* 0x000000ff05077210 */ /* 0x000fe20007ffe1ff */
[----:B------:R-:W-:Y:S01]  /*2100*/  IMAD R2, R72, R2, R5 ;  /* 0x0000000248027224 */ /* 0x000fe200078e0205 */
        /* <DEDUP_REMOVED lines=10> */
.L_x_34:
[----:B------:R-:W1:Y:S02]  /*21b0*/  LDCU UR8, c[0x0][0xb30] ;  /* 0x00016600ff0877ac */ /* 0x000e640008000800 */
[----:B-1----:R-:W-:-:S09]  /*21c0*/  UISETP.NE.AND UP0, UPT, UR8, 0x1, UPT ;  /* 0x000000010800788c */ /* 0x002fd2000bf05270 */
[----:B------:R-:W-:Y:S05]  /*21d0*/  BRA.U UP0, `(.L_x_35) ;  /* 0x0000000100407547 */ /* 0x000fea000b800000 */
[----:B------:R-:W1:Y:S08]  /*21e0*/  LDC.64 R4, c[0x0][0xb10] ;  /* 0x0002c400ff047b82 */ /* 0x000e700000000a00 */
[----:B------:R-:W3:Y:S08]  /*21f0*/  LDC.64 R2, c[0x0][0xb18] ;  /* 0x0002c600ff027b82 */ /* 0x000ef00000000a00 */
[----:B------:R-:W4:Y:S08]  /*2200*/  LDC R6, c[0x0][0xb20] ;  /* 0x0002c800ff067b82 */ /* 0x000f300000000800 */
[----:B------:R-:W2:Y:S01]  /*2210*/  LDC R7, c[0x0][0xb0c] ;  /* 0x0002c300ff077b82 */ /* 0x000ea20000000800 */
[----:B-1----:R-:W-:-:S05]  /*2220*/  IMAD.HI.U32 R4, R10, R4, RZ ;  /* 0x000000040a047227 */ /* 0x002fca00078e00ff */
[----:B------:R-:W-:Y:S01]  /*2230*/  SHF.R.U32.HI R4, RZ, R5, R4 ;  /* 0x00000005ff047219 */ /* 0x000fe20000011604 */
[----:B---3--:R-:W-:Y:S01]  /*2240*/  IMAD.HI.U32 R3, R9, R3, RZ ;  /* 0x0000000309037227 */ /* 0x008fe200078e00ff */
[----:B------:R-:W-:-:S04]  /*2250*/  ISETP.NE.AND P0, PT, R2, 0x1, PT ;  /* 0x000000010200780c */ /* 0x000fc80003f05270 */
[----:B----4-:R-:W-:-:S04]  /*2260*/  SHF.R.U32.HI R3, RZ, R6, R3 ;  /* 0x00000006ff037219 */ /* 0x010fc80000011603 */
[----:B------:R-:W-:Y:S02]  /*2270*/  SEL R3, R9, R3, !P0 ;  /* 0x0000000309037207 */ /* 0x000fe40004000000 */
[----:B--2---:R-:W-:-:S04]  /*2280*/  ISETP.NE.AND P1, PT, R7, 0x1, PT ;  /* 0x000000010700780c */ /* 0x004fc80003f25270 */
[----:B------:R-:W-:-:S05]  /*2290*/  SEL R4, R10, R4, !P1 ;  /* 0x000000040a047207 */ /* 0x000fca0004800000 */
[----:B------:R-:W-:Y:S02]  /*22a0*/  IMAD.IADD R5, R3, 0x1, -R4 ;  /* 0x0000000103057824 */ /* 0x000fe400078e0a04 */
[----:B------:R-:W-:Y:S02]  /*22b0*/  IMAD.IADD R3, R4, 0x1, -R3 ;  /* 0x0000000104037824 */ /* 0x000fe400078e0a03 */
[----:B------:R-:W-:Y:S02]  /*22c0*/  IMAD R10, R5, R7, R10 ;  /* 0x00000007050a7224 */ /* 0x000fe400078e020a */
[----:B------:R-:W-:-:S07]  /*22d0*/  IMAD R9, R3, R2, R9 ;  /* 0x0000000203097224 */ /* 0x000fce00078e0209 */
.L_x_35:
[----:B------:R-:W-:Y:S01]  /*22e0*/  VIADD R16, R16, 0x1 ;  /* 0x0000000110107836 */ /* 0x000fe20000000000 */
[----:B------:R-:W-:Y:S01]  /*22f0*/  UPLOP3.LUT UP3, UPT, UPT, UPT, UPT, 0x80, 0x8 ;  /* 0x000000000008789c */ /* 0x000fe20003f6f070 */
[----:B------:R-:W-:Y:S02]  /*2300*/  IMAD.IADD R15, R10, 0x1, R169 ;  /* 0x000000010a0f7824 */ /* 0x000fe400078e02a9 */
[----:B------:R-:W-:Y:S01]  /*2310*/  IMAD.IADD R14, R9, 0x1, R168 ;  /* 0x00000001090e7824 */ /* 0x000fe200078e02a8 */
[----:B------:R-:W-:-:S04]  /*2320*/  ISETP.NE.AND P0, PT, R16, 0x2, PT ;  /* 0x000000021000780c */ /* 0x000fc80003f05270 */
[----:B------:R-:W-:Y:S02]  /*2330*/  SEL R2, RZ, 0x1, P0 ;  /* 0x00000001ff027807 */ /* 0x000fe40000000000 */
[----:B------:R-:W-:Y:S02]  /*2340*/  SEL R16, R16, RZ, P0 ;  /* 0x000000ff10107207 */ /* 0x000fe40000000000 */
[----:B------:R-:W-:Y:S01]  /*2350*/  LOP3.LUT R13, R13, R2, RZ, 0x3c, !PT ;  /* 0x000000020d0d7212 */ /* 0x000fe200078e3cff */
[----:B------:R-:W-:Y:S06]  /*2360*/  @P2 BRA `(.L_x_36) ;  /* 0xfffffff0009c2947 */ /* 0x000fec000383ffff */
[----:B------:R-:W-:Y:S01]  /*2370*/  UIADD3 UR4, UPT, UPT, UR4, 0x60, URZ ;  /* 0x0000006004047890 */ /* 0x000fe2000fffe0ff */
[----:B------:R-:W-:-:S03]  /*2380*/  SHF.L.U32 R2, R17, 0x1f, RZ ;  /* 0x0000001f11027819 */ /* 0x000fc600000006ff */
[----:B------:R-:W-:-:S09]  /*2390*/  ULEA UR5, UR6, UR4, 0x3 ;  /* 0x0000000406057291 */ /* 0x000fd2000f8e18ff */
[----:B------:R-:W1:Y:S02]  /*23a0*/  SYNCS.PHASECHK.TRANS64.TRYWAIT P0, [UR5], R2 ;  /* 0x00000002ff0075a7 */ /* 0x000e640008001105 */
[----:B-1----:R-:W-:Y:S05]  /*23b0*/  @!P0 BRA `(.L_x_37) ;  /* 0x0000006400948947 */ /* 0x002fea0003800000 */
.L_x_122:
[----:B------:R-:W-:-:S04]  /*23c0*/  UIADD3 UR6, UPT, UPT, UR6, 0x1, URZ ;  /* 0x0000000106067890 */ /* 0x000fc8000fffe0ff */
[----:B------:R-:W-:-:S04]  /*23d0*/  UISETP.NE.AND UP0, UPT, UR6, 0xc, UPT ;  /* 0x0000000c0600788c */ /* 0x000fc8000bf05270 */
[----:B------:R-:W-:Y:S02]  /*23e0*/  USEL UR7, URZ, 0x1, UP0 ;  /* 0x00000001ff077887 */ /* 0x000fe40008000000 */
[----:B------:R-:W-:-:S04]  /*23f0*/  USEL UR6, UR6, URZ, UP0 ;  /* 0x000000ff06067287 */ /* 0x000fc80008000000 */
[----:B------:R-:W-:Y:S01]  /*2400*/  ULEA UR5, UR6, UR4, 0x3 ;  /* 0x0000000406057291 */ /* 0x000fe2000f8e18ff */
[----:B-1----:R-:W-:-:S04]  /*2410*/  LOP3.LUT R2, R17, UR7, RZ, 0x3c, !PT ;  /* 0x0000000711027c12 */ /* 0x002fc8000f8e3cff */
[----:B------:R-:W-:-:S04]  /*2420*/  SHF.L.U32 R3, R2, 0x1f, RZ ;  /* 0x0000001f02037819 */ /* 0x000fc800000006ff */
[----:B------:R-:W1:Y:S02]  /*2430*/  SYNCS.PHASECHK.TRANS64.TRYWAIT P0, [UR5], R3 ;  /* 0x00000003ff0075a7 */ /* 0x000e640008001105 */
[----:B-1----:R-:W-:Y:S05]  /*2440*/  @!P0 BRA `(.L_x_38) ;  /* 0x0000006400888947 */ /* 0x002fea0003800000 */
.L_x_124:
[----:B------:R-:W-:-:S04]  /*2450*/  UIADD3 UR6, UPT, UPT, UR6, 0x1, URZ ;  /* 0x0000000106067890 */ /* 0x000fc8000fffe0ff */
[----:B------:R-:W-:-:S04]  /*2460*/  UISETP.NE.AND UP0, UPT, UR6, 0xc, UPT ;  /* 0x0000000c0600788c */ /* 0x000fc8000bf05270 */
[----:B------:R-:W-:Y:S02]  /*2470*/  USEL UR7, URZ, 0x1, UP0 ;  /* 0x00000001ff077887 */ /* 0x000fe40008000000 */
[----:B------:R-:W-:-:S04]  /*2480*/  USEL UR6, UR6, URZ, UP0 ;  /* 0x000000ff06067287 */ /* 0x000fc80008000000 */
[----:B------:R-:W-:Y:S01]  /*2490*/  ULEA UR5, UR6, UR4, 0x3 ;  /* 0x0000000406057291 */ /* 0x000fe2000f8e18ff */
[----:B------:R-:W-:-:S04]  /*24a0*/  LOP3.LUT R2, R2, UR7, RZ, 0x3c, !PT ;  /* 0x0000000702027c12 */ /* 0x000fc8000f8e3cff */
[----:B-1----:R-:W-:-:S04]  /*24b0*/  SHF.L.U32 R3, R2, 0x1f, RZ ;  /* 0x0000001f02037819 */ /* 0x002fc800000006ff */
[----:B------:R-:W1:Y:S02]  /*24c0*/  SYNCS.PHASECHK.TRANS64.TRYWAIT P0, [UR5], R3 ;  /* 0x00000003ff0075a7 */ /* 0x000e640008001105 */
[----:B-1----:R-:W-:Y:S05]  /*24d0*/  @!P0 BRA `(.L_x_39) ;  /* 0x00000064007c8947 */ /* 0x002fea0003800000 */
.L_x_126:
        /* <DEDUP_REMOVED lines=9> */
.L_x_128:
        /* <DEDUP_REMOVED lines=9> */
.L_x_130:
        /* <DEDUP_REMOVED lines=9> */
.L_x_132:
        /* <DEDUP_REMOVED lines=9> */
.L_x_134:
        /* <DEDUP_REMOVED lines=9> */
.L_x_136:
        /* <DEDUP_REMOVED lines=9> */
.L_x_138:
        /* <DEDUP_REMOVED lines=9> */
.L_x_140:
        /* <DEDUP_REMOVED lines=9> */
.L_x_142:
[----:B------:R-:W-:-:S04]  /*2960*/  UIADD3 UR6, UPT, UPT, UR6, 0x1, URZ ;  /* 0x0000000106067890 */ /* 0x000fc8000fffe0ff */
[----:B------:R-:W-:-:S04]  /*2970*/  UISETP.NE.AND UP0, UPT, UR6, 0xc, UPT ;  /* 0x0000000c0600788c */ /* 0x000fc8000bf05270 */
[----:B------:R-:W-:Y:S02]  /*2980*/  USEL UR5, URZ, 0x1, UP0 ;  /* 0x00000001ff057887 */ /* 0x000fe40008000000 */
[----:B------:R-:W-:-:S04]  /*2990*/  USEL UR6, UR6, URZ, UP0 ;  /* 0x000000ff06067287 */ /* 0x000fc80008000000 */
[----:B------:R-:W-:Y:S01]  /*29a0*/  ULEA UR6, UR6, UR4, 0x3 ;  /* 0x0000000406067291 */ /* 0x000fe2000f8e18ff */
[----:B------:R-:W-:-:S04]  /*29b0*/  LOP3.LUT R2, R2, UR5, RZ, 0x3c, !PT ;  /* 0x0000000502027c12 */ /* 0x000fc8000f8e3cff */
[----:B------:R-:W-:Y:S01]  /*29c0*/  SHF.L.U32 R2, R2, 0x1f, RZ ;  /* 0x0000001f02027819 */ /* 0x000fe200000006ff */
[----:B-12---:R-:W-:-:S07]  /*29d0*/  IMAD.U32 R0, RZ, RZ, UR6 ;  /* 0x00000006ff007e24 */ /* 0x006fce000f8e00ff */
.L_x_48:
[----:B-1----:R1:W2:Y:S02]  /*29e0*/  SYNCS.PHASECHK.TRANS64.TRYWAIT P0, [R0+URZ], R2 ;  /* 0x00000002000075a7 */ /* 0x0022a400080011ff */
[----:B--2---:R-:W-:Y:S05]  /*29f0*/  @!P0 NANOSLEEP.SYNCS 0x989680 ;  /* 0x009896800000895d */ /* 0x004fea0003900000 */
[----:B------:R-:W2:Y:S02]  /*2a00*/  @!P0 SYNCS.PHASECHK.TRANS64 P0, [R0+URZ], R2 ;  /* 0x00000002000085a7 */ /* 0x000ea400080010ff */
[----:B--2---:R-:W-:Y:S05]  /*2a10*/  @P0 EXIT ;  /* 0x000000000000094d */ /* 0x004fea0003800000 */
[----:B------:R-:W-:Y:S05]  /*2a20*/  BRA `(.L_x_48) ;  /* 0xfffffffc00ec7947 */ /* 0x000fea000383ffff */
.L_x_18:
[----:B------:R-:W-:-:S04]  /*2a30*/  UISETP.NE.AND UP0, UPT, UR37, URZ, UPT ;  /* 0x000000ff2500728c */ /* 0x000fc8000bf05270 */
[----:B------:R-:W-:-:S09]  /*2a40*/  UISETP.NE.OR UP0, UPT, UR6, 0x1, UP0 ;  /* 0x000000010600788c */ /* 0x000fd20008705670 */
[----:B------:R-:W-:Y:S05]  /*2a50*/  BRA.U UP0, `(.L_x_49) ;  /* 0x0000000500487547 */ /* 0x000fea000b800000 */
[----:B------:R-:W-:Y:S01]  /*2a60*/  ISETP.NE.AND P2, PT, R2, RZ, PT ;  /* 0x000000ff0200720c */ /* 0x000fe20003f45270 */
[----:B------:R-:W-:Y:S01]  /*2a70*/  IMAD.MOV.U32 R12, RZ, RZ, 0x1 ;  /* 0x00000001ff0c7424 */ /* 0x000fe200078e00ff */
[----:B------:R-:W-:Y:S02]  /*2a80*/  CS2R R10, SRZ ;  /* 0x00000000000a7805 */ /* 0x000fe4000001ff00 */
[----:B------:R-:W-:Y:S01]  /*2a90*/  CS2R R8, SRZ ;  /* 0x0000000000087805 */ /* 0x000fe2000001ff00 */
[----:B------:R-:W-:Y:S01]  /*2aa0*/  UMOV UR4, 0x400 ;  /* 0x0000040000047882 */ /* 0x000fe20000000000 */
[----:B------:R-:W-:Y:S01]  /*2ab0*/  UMOV UR6, URZ ;  /* 0x000000ff00067c82 */ /* 0x000fe20008000000 */
[----:B------:R-:W-:-:S12]  /*2ac0*/  ULEA UR37, UR37, UR4, 0x18 ;  /* 0x0000000425257291 */ /* 0x000fd8000f8ec0ff */
.L_x_53:
[----:B------:R-:W-:Y:S02]  /*2ad0*/  LEA R0, R8, UR37, 0x3 ;  /* 0x0000002508007c11 */ /* 0x000fe4000f8e18ff */
[----:B------:R-:W-:-:S03]  /*2ae0*/  SHF.L.U32 R4, R9, 0x1f, RZ ;  /* 0x0000001f09047819 */ /* 0x000fc600000006ff */
[----:B------:R-:W-:Y:S01]  /*2af0*/  VIADD R5, R0, 0x160 ;  /* 0x0000016000057836 */ /* 0x000fe20000000000 */
[----:B------:R-:W1:Y:S02]  /*2b00*/  SYNCS.PHASECHK.TRANS64.TRYWAIT P0, [R0+URZ+0x150], R4 ;  /* 0x00015004000075a7 */ /* 0x000e6400080011ff */
[----:B-1----:R-:W-:Y:S05]  /*2b10*/  @!P0 BRA `(.L_x_50) ;  /* 0x0000006000c48947 */ /* 0x002fea0003800000 */
.L_x_143:
[----:B------:R-:W-:Y:S01]  /*2b20*/  ULEA UR5, UR6, UR37, 0x3 ;  /* 0x0000002506057291 */ /* 0x000fe2000f8e18ff */
[----:B-1----:R-:W-:Y:S01]  /*2b30*/  PRMT R0, RZ, 0x654, R5 ;  /* 0x00000654ff007816 */ /* 0x002fe20000000005 */
[----:B------:R-:W-:Y:S01]  /*2b40*/  @!P2 IMAD.MOV.U32 R4, RZ, RZ, 0x10 ;  /* 0x00000010ff04a424 */ /* 0x000fe200078e00ff */
[----:B------:R-:W-:Y:S01]  /*2b50*/  SHF.L.U32 R5, R12, 0x1f, RZ ;  /* 0x0000001f0c057819 */ /* 0x000fe200000006ff */
[----:B------:R-:W-:Y:S01]  /*2b60*/  UIADD3 UR4, UPT, UPT, UR5, 0xf0, URZ ;  /* 0x000000f005047890 */ /* 0x000fe2000fffe0ff */
[----:B------:R1:W-:Y:S05]  /*2b70*/  SYNCS.ARRIVE.TRANS64.RED.A1T0 RZ, [R0+URZ], RZ ;  /* 0x000000ff00ff79a7 */ /* 0x0003ea00081004ff */
[----:B------:R-:W-:Y:S01]  /*2b80*/  IMAD.U32 R6, RZ, RZ, UR4 ;  /* 0x00000004ff067e24 */ /* 0x000fe2000f8e00ff */
[----:B------:R-:W2:Y:S04]  /*2b90*/  SYNCS.PHASECHK.TRANS64.TRYWAIT P0, [UR5+0x100], R5 ;  /* 0x00010005ff0075a7 */ /* 0x000ea80008001105 */
[----:B------:R-:W-:Y:S01]  /*2ba0*/  PRMT R6, R2, 0x654, R6 ;  /* 0x0000065402067816 */ /* 0x000fe20000000006 */
[----:B-12---:R-:W-:Y:S06]  /*2bb0*/  @!P0 BRA `(.L_x_51) ;  /* 0x0000006000b08947 */ /* 0x006fec0003800000 */
.L_x_145:
[----:B------:R-:W-:Y:S01]  /*2bc0*/  ULEA UR4, UR6, UR37, 0x4 ;  /* 0x0000002506047291 */ /* 0x000fe2000f8e20ff */
[----:B------:R-:W-:Y:S01]  /*2bd0*/  SEL R3, R6, R3, !P2 ;  /* 0x0000000306037207 */ /* 0x000fe20005000000 */
[----:B------:R-:W-:Y:S01]  /*2be0*/  UIADD3 UR5, UPT, UPT, UR5, 0xf0, URZ ;  /* 0x000000f005057890 */ /* 0x000fe2000fffe0ff */
[----:B-1----:R-:W-:Y:S01]  /*2bf0*/  LEA R0, R11, UR37, 0x3 ;  /* 0x000000250b007c11 */ /* 0x002fe2000f8e18ff */
[----:B------:R-:W-:Y:S01]  /*2c00*/  UIADD3 UR4, UPT, UPT, UR4, 0x180, URZ ;  /* 0x0000018004047890 */ /* 0x000fe2000fffe0ff */
[----:B------:R1:W-:Y:S01]  /*2c10*/  @!P2 SYNCS.ARRIVE.TRANS64.RED RZ, [R3+URZ], R4 ;  /* 0x0000000403ffa9a7 */ /* 0x0003e200080004ff */
[----:B------:R-:W-:Y:S01]  /*2c20*/  UIADD3 UR6, UPT, UPT, UR6, 0x1, URZ ;  /* 0x0000000106067890 */ /* 0x000fe2000fffe0ff */
[----:B------:R-:W-:-:S03]  /*2c30*/  VIADD R8, R8, 0x1 ;  /* 0x0000000108087836 */ /* 0x000fc60000000000 */
[----:B------:R-:W-:Y:S02]  /*2c40*/  UISETP.NE.AND UP0, UPT, UR6, 0x2, UPT ;  /* 0x000000020600788c */ /* 0x000fe4000bf05270 */
[----:B------:R-:W-:Y:S01]  /*2c50*/  ISETP.NE.AND P0, PT, R8, 0x2, PT ;  /* 0x000000020800780c */ /* 0x000fe20003f05270 */
[----:B------:R-:W-:Y:S06]  /*2c60*/  UGETNEXTWORKID.BROADCAST [UR4], [UR5] ;  /* 0x00000000040073ca */ /* 0x000fec0008000100 */
[----:B------:R-:W-:Y:S02]  /*2c70*/  USEL UR4, URZ, 0x1, UP0 ;  /* 0x00000001ff047887 */ /* 0x000fe40008000000 */
[----:B------:R-:W-:-:S04]  /*2c80*/  USEL UR6, UR6, URZ, UP0 ;  /* 0x000000ff06067287 */ /* 0x000fc80008000000 */
[----:B------:R-:W-:Y:S02]  /*2c90*/  LOP3.LUT R12, R12, UR4, RZ, 0x3c, !PT ;  /* 0x000000040c0c7c12 */ /* 0x000fe4000f8e3cff */
[----:B-1----:R-:W-:-:S04]  /*2ca0*/  SHF.L.U32 R4, R10, 0x1f, RZ ;  /* 0x0000001f0a047819 */ /* 0x002fc800000006ff */
[----:B------:R-:W1:Y:S02]  /*2cb0*/  SYNCS.PHASECHK.TRANS64.TRYWAIT P1, [R0+URZ+0xf0], R4 ;  /* 0x0000f004000075a7 */ /* 0x000e6400080211ff */
[----:B-1----:R-:W-:Y:S05]  /*2cc0*/  @!P1 BRA `(.L_x_52) ;  /* 0x0000006000849947 */ /* 0x002fea0003800000 */
.L_x_146:
[C---:B-1----:R-:W-:Y:S01]  /*2cd0*/  LEA R4, R11.reuse, UR37, 0x4 ;  /* 0x000000250b047c11 */ /* 0x042fe2000f8e20ff */
[----:B------:R-:W-:Y:S01]  /*2ce0*/  VIADD R0, R0, 0x100 ;  /* 0x0000010000007836 */ /* 0x000fe20000000000 */
[----:B------:R-:W-:Y:S01]  /*2cf0*/  SEL R8, R8, RZ, P0 ;  /* 0x000000ff08087207 */ /* 0x000fe20000000000 */
[----:B------:R-:W-:-:S03]  /*2d00*/  VIADD R11, R11, 0x1 ;  /* 0x000000010b0b7836 */ /* 0x000fc60000000000 */
[----:B------:R-:W1:Y:S01]  /*2d10*/  LDS.128 R4, [R4+0x180] ;  /* 0x0001800004047984 */ /* 0x000e620000000c00 */
[----:B------:R-:W-:Y:S02]  /*2d20*/  PRMT R0, RZ, 0x654, R0 ;  /* 0x00000654ff007816 */ /* 0x000fe40000000000 */
[C---:B------:R-:W-:Y:S01]  /*2d30*/  ISETP.NE.AND P1, PT, R11.reuse, 0x2, PT ;  /* 0x000000020b00780c */ /* 0x040fe20003f25270 */
[----:B------:R-:W-:Y:S01]  /*2d40*/  @!PT LDS RZ, [RZ] ;  /* 0x00000000fffff984 */ /* 0x000fe20000000800 */
[----:B------:R-:W-:Y:S01]  /*2d50*/  @!PT LDS RZ, [RZ] ;  /* 0x00000000fffff984 */ /* 0x000fe20000000800 */
[----:B------:R-:W-:Y:S01]  /*2d60*/  @!PT LDS RZ, [RZ] ;  /* 0x00000000fffff984 */ /* 0x000fe20000000800 */
[----:B------:R-:W-:Y:S01]  /*2d70*/  @!PT LDS RZ, [RZ] ;  /* 0x00000000fffff984 */ /* 0x000fe20000000800 */
[----:B------:R2:W-:Y:S06]  /*2d80*/  MEMBAR.ALL.CTA ;  /* 0x0000000000007992 */ /* 0x0005ec0000008000 */
[----:B--2---:R-:W2:Y:S01]  /*2d90*/  FENCE.VIEW.ASYNC.S ;  /* 0x00000000000073c6 */ /* 0x004ea20000000000 */
[----:B------:R-:W-:Y:S01]  /*2da0*/  SEL R11, R11, RZ, P1 ;  /* 0x000000ff0b0b7207 */ /* 0x000fe20000800000 */
[----:B--2---:R2:W-:Y:S01]  /*2db0*/  SYNCS.ARRIVE.TRANS64.RED.A1T0 RZ, [R0+URZ], RZ ;  /* 0x000000ff00ff79a7 */ /* 0x0045e200081004ff */
[----:B-1----:R-:W-:-:S02]  /*2dc0*/  LOP3.LUT P3, RZ, R6, 0x1, RZ, 0xc0, !PT ;  /* 0x0000000106ff7812 */ /* 0x002fc4000786c0ff */
[----:B------:R-:W-:-:S04]  /*2dd0*/  SEL R4, RZ, 0x1, P1 ;  /* 0x00000001ff047807 */ /* 0x000fc80000800000 */
[----:B------:R-:W-:Y:S02]  /*2de0*/  LOP3.LUT R10, R10, R4, RZ, 0x3c, !PT ;  /* 0x000000040a0a7212 */ /* 0x000fe400078e3cff */
[----:B--2---:R-:W-:-:S04]  /*2df0*/  SEL R0, RZ, 0x1, P0 ;  /* 0x00000001ff007807 */ /* 0x004fc80000000000 */
[----:B------:R-:W-:Y:S01]  /*2e00*/  LOP3.LUT R9, R9, R0, RZ, 0x3c, !PT ;  /* 0x0000000009097212 */ /* 0x000fe200078e3cff */
[----:B------:R-:W-:Y:S06]  /*2e10*/  @P3 BRA `(.L_x_53) ;  /* 0xfffffffc002c3947 */ /* 0x000fec000383ffff */
[----:B------:R-:W-:Y:S01]  /*2e20*/  ULEA UR5, UR6, UR37, 0x3 ;  /* 0x0000002506057291 */ /* 0x000fe2000f8e18ff */
[----:B------:R-:W-:-:S08]  /*2e30*/  SHF.L.U32 R2, R12, 0x1f, RZ ;  /* 0x0000001f0c027819 */ /* 0x000fd000000006ff */
[----:B------:R-:W1:Y:S02]  /*2e40*/  SYNCS.PHASECHK.TRANS64 P0, [UR5+0x100], R2 ;  /* 0x00010002ff0075a7 */ /* 0x000e640008001005 */
[----:B-1----:R-:W-:Y:S05]  /*2e50*/  @P0 BRA `(.L_x_54) ;  /* 0x0000000000080947 */ /* 0x002fea0003800000 */
[----:B------:R-:W1:Y:S02]  /*2e60*/  SYNCS.PHASECHK.TRANS64.TRYWAIT P0, [UR5+0x100], R2 ;  /* 0x00010002ff0075a7 */ /* 0x000e640008001105 */
[----:B-1----:R-:W-:Y:S05]  /*2e70*/  @!P0 BRA `(.L_x_55) ;  /* 0x00000060002c8947 */ /* 0x002fea0003800000 */
.L_x_54:
[----:B------:R-:W-:-:S04]  /*2e80*/  UIADD3 UR4, UPT, UPT, UR6, 0x1, URZ ;  /* 0x0000000106047890 */ /* 0x000fc8000fffe0ff */
[----:B------:R-:W-:-:S04]  /*2e90*/  UISETP.NE.AND UP0, UPT, UR4, 0x2, UPT ;  /* 0x000000020400788c */ /* 0x000fc8000bf05270 */
[----:B------:R-:W-:Y:S02]  /*2ea0*/  USEL UR7, URZ, 0x1, UP0 ;  /* 0x00000001ff077887 */ /* 0x000fe40008000000 */
[----:B------:R-:W-:-:S04]  /*2eb0*/  USEL UR4, UR4, URZ, UP0 ;  /* 0x000000ff04047287 */ /* 0x000fc80008000000 */
[----:B------:R-:W-:Y:S01]  /*2ec0*/  ULEA UR4, UR4, UR37, 0x3 ;  /* 0x0000002504047291 */ /* 0x000fe2000f8e18ff */
[----:B-1----:R-:W-:-:S04]  /*2ed0*/  LOP3.LUT R2, R12, UR7, RZ, 0x3c, !PT ;  /* 0x000000070c027c12 */ /* 0x002fc8000f8e3cff */
[----:B------:R-:W-:-:S04]  /*2ee0*/  SHF.L.U32 R0, R2, 0x1f, RZ ;  /* 0x0000001f02007819 */ /* 0x000fc800000006ff */
[----:B------:R-:W1:Y:S02]  /*2ef0*/  SYNCS.PHASECHK.TRANS64 P0, [UR4+0x100], R0 ;  /* 0x00010000ff0075a7 */ /* 0x000e640008001004 */
[----:B-1----:R-:W-:Y:S05]  /*2f00*/  @P0 EXIT ;  /* 0x000000000000094d */ /* 0x002fea0003800000 */
[----:B------:R-:W-:Y:S02]  /*2f10*/  SHF.L.U32 R2, R2, 0x1f, RZ ;  /* 0x0000001f02027819 */ /* 0x000fe400000006ff */
[----:B------:R-:W-:-:S07]  /*2f20*/  MOV R0, UR4 ;  /* 0x0000000400007c02 */ /* 0x000fce0008000f00 */
.L_x_56:
[----:B-1----:R1:W2:Y:S02]  /*2f30*/  SYNCS.PHASECHK.TRANS64.TRYWAIT P0, [R0+URZ+0x100], R2 ;  /* 0x00010002000075a7 */ /* 0x0022a400080011ff */
[----:B--2---:R-:W-:Y:S05]  /*2f40*/  @!P0 NANOSLEEP.SYNCS 0x989680 ;  /* 0x009896800000895d */ /* 0x004fea0003900000 */
[----:B------:R-:W2:Y:S02]  /*2f50*/  @!P0 SYNCS.PHASECHK.TRANS64 P0, [R0+URZ+0x100], R2 ;  /* 0x00010002000085a7 */ /* 0x000ea400080010ff */
[----:B--2---:R-:W-:Y:S05]  /*2f60*/  @P0 EXIT ;  /* 0x000000000000094d */ /* 0x004fea0003800000 */
[----:B------:R-:W-:Y:S05]  /*2f70*/  BRA `(.L_x_56) ;  /* 0xfffffffc00ec7947 */ /* 0x000fea000383ffff */
.L_x_49:
[----:B------:R-:W-:-:S09]  /*2f80*/  UISETP.NE.AND UP0, UPT, UR6, URZ, UPT ;  /* 0x000000ff0600728c */ /* 0x000fd2000bf05270 */
[----:B------:R-:W-:Y:S05]  /*2f90*/  BRA.U UP0, `(.L_x_57) ;  /* 0x0000000d007c7547 */ /* 0x000fea000b800000 */
[----:B------:R-:W-:Y:S01]  /*2fa0*/  UMOV UR4, 0x40 ;  /* 0x0000004000047882 */ /* 0x000fe20000000000 */
[----:B------:R-:W-:Y:S01]  /*2fb0*/  NOP ;  /* 0x0000000000007918 */ /* 0x000fe20000000000 */
[----:B------:R-:W-:Y:S01]  /*2fc0*/  ULEA UR4, UR37, UR4, 0x18 ;  /* 0x0000000425047291 */ /* 0x000fe2000f8ec0ff */
[----:B------:R-:W-:Y:S02]  /*2fd0*/  UMOV UR5, 0x400 ;  /* 0x0000040000057882 */ /* 0x000fe40000000000 */
[----:B------:R-:W-:-:S06]  /*2fe0*/  ULEA UR37, UR37, UR5, 0x18 ;  /* 0x0000000525257291 */ /* 0x000fcc000f8ec0ff */
[----:B------:R-:W1:Y:S02]  /*2ff0*/  LDS.U8 R0, [UR4+0x1c] ;  /* 0x00001c04ff007984 */ /* 0x000e640008000000 */
[----:B-1----:R-:W-:-:S13]  /*3000*/  ISETP.NE.AND P0, PT, R0, RZ, PT ;  /* 0x000000ff0000720c */ /* 0x002fda0003f05270 */
[----:B------:R-:W-:Y:S05]  /*3010*/  @P0 BRA `(.L_x_58) ;  /* 0x0000000000580947 */ /* 0x000fea0003800000 */
[----:B------:R-:W-:-:S13]  /*3020*/  ELECT P0, URZ, PT ;  /* 0x0000000000ff782f */ /* 0x000fda0003800000 */
[----:B------:R-:W-:Y:S05]  /*3030*/  @!P0 BRA `(.L_x_59) ;  /* 0x0000000000608947 */ /* 0x000fea0003800000 */
[----:B------:R-:W-:Y:S01]  /*3040*/  UMOV UR5, 0x10 ;  /* 0x0000001000057882 */ /* 0x000fe20000000000 */
[----:B------:R-:W-:Y:S01]  /*3050*/  HFMA2 R0, -RZ, RZ, 0, 5.9604644775390625e-08 ;  /* 0x00000001ff007431 */ /* 0x000fe200000001ff */
[----:B------:R-:W-:-:S03]  /*3060*/  MOV R2, 0xffff ;  /* 0x0000ffff00027802 */ /* 0x000fc60000000f00 */
[----:B------:R-:W-:Y:S04]  /*3070*/  DEPBAR.LE SB1, 0x36 ;  /* 0x00009d800000791a */ /* 0x000fe80000000000 */
[----:B------:R-:W1:Y:S02]  /*3080*/  UTCATOMSWS.FIND_AND_SET.ALIGN UP0, UR5, UR5 ;  /* 0x00000005000575e3 */ /* 0x000e640008000800 */
[----:B-1----:R-:W-:Y:S01]  /*3090*/  MOV R3, UR5 ;  /* 0x0000000500037c02 */ /* 0x002fe20008000f00 */
[----:B------:R-:W-:Y:S06]  /*30a0*/  BRA.U UP0, `(.L_x_60) ;  /* 0x0000000100187547 */ /* 0x000fec000b800000 */
.L_x_61:
[----:B------:R-:W-:Y:S05]  /*30b0*/  NANOSLEEP 0x64 ;  /* 0x000000640000795d */ /* 0x000fea0003800000 */
[----:B------:R-:W-:-:S05]  /*30c0*/  UMOV UR5, 0x10 ;  /* 0x0000001000057882 */ /* 0x000fca0000000000 */
[----:B------:R-:W-:Y:S04]  /*30d0*/  DEPBAR.LE SB1, 0x36 ;  /* 0x00009d800000791a */ /* 0x000fe80000000000 */
[----:B------:R-:W1:Y:S02]  /*30e0*/  UTCATOMSWS.FIND_AND_SET.ALIGN UP0, UR5, UR5 ;  /* 0x00000005000575e3 */ /* 0x000e640008000800 */
[----:B-1----:R-:W-:Y:S01]  /*30f0*/  MOV R3, UR5 ;  /* 0x0000000500037c02 */ /* 0x002fe20008000f00 */
[----:B------:R-:W-:Y:S05]  /*3100*/  BRA.U !UP0, `(.L_x_61) ;  /* 0xfffffffd08e87547 */ /* 0x000fea000b83ffff */
.L_x_60:
[-C--:B------:R-:W-:Y:S02]  /*3110*/  SHF.L.U32 R2, R2, R3.reuse, RZ ;  /* 0x0000000302027219 */ /* 0x080fe400000006ff */
[----:B------:R-:W-:Y:S01]  /*3120*/  SHF.L.U32 R0, R0, R3, RZ ;  /* 0x0000000300007219 */ /* 0x000fe200000006ff */
[----:B------:R-:W-:Y:S02]  /*3130*/  IMAD.SHL.U32 R3, R3, 0x20, RZ ;  /* 0x0000002003037824 */ /* 0x000fe400078e00ff */
[----:B------:R1:W-:Y:S04]  /*3140*/  ATOMS.OR RZ, [UR4+0x14], R2 ;  /* 0x00001402ffff798c */ /* 0x0003e8000b000004 */
[----:B------:R1:W-:Y:S04]  /*3150*/  ATOMS.OR RZ, [UR4+0x18], R0 ;  /* 0x00001800ffff798c */ /* 0x0003e8000b000004 */
[----:B------:R1:W-:Y:S01]  /*3160*/  STS [UR37+0x1a0], R3 ;  /* 0x0001a003ff007988 */ /* 0x0003e20008000825 */
[----:B------:R-:W-:Y:S05]  /*3170*/  BRA `(.L_x_59) ;  /* 0x0000000000107947 */ /* 0x000fea0003800000 */
.L_x_58:
[----:B------:R-:W-:Y:S02]  /*3180*/  MOV R0, 0xffffffff ;  /* 0xffffffff00007802 */ /* 0x000fe40000000f00 */
[----:B------:R-:W-:-:S03]  /*3190*/  MOV R2, 0x31c0 ;  /* 0x000031c000027802 */ /* 0x000fc60000000f00 */
[----:B------:R1:W-:Y:S04]  /*31a0*/  STS [UR37+0x1a0], R0 ;  /* 0x0001a000ff007988 */ /* 0x0003e80008000825 */
[----:B-1-3-5:R-:W-:Y:S05]  /*31b0*/  CALL.REL.NOINC `($__internal_1_$__cuda_sm10x_tcgen05_guardrail_trap_phase_invalid_during_alloc) ;  /* 0x0000006000e87944 */ /* 0x02afea0003c00000 */
.L_x_59:
[----:B------:R-:W-:Y:S05]  /*31c0*/  WARPSYNC.ALL ;  /* 0x0000000000007948 */ /* 0x000fea0003800000 */
[----:B------:R-:W2:Y:S01]  /*31d0*/  S2UR UR6, SR_CgaCtaId ;  /* 0x00000000000679c3 */ /* 0x000ea20000008800 */
[----:B------:R-:W-:Y:S01]  /*31e0*/  UMOV UR4, 0x400 ;  /* 0x0000040000047882 */ /* 0x000fe20000000000 */
[----:B------:R-:W-:-:S06]  /*31f0*/  NOP ;  /* 0x0000000000007918 */ /* 0x000fcc0000000000 */
[----:B------:R-:W-:Y:S06]  /*3200*/  BAR.ARV 0x6, 0xa0 ;  /* 0x0182800000007b1d */ /* 0x000fec0000002000 */
[----:B------:R-:W4:Y:S01]  /*3210*/  LDCU UR7, c[0x0][0x38c] ;  /* 0x00007180ff0777ac */ /* 0x000f220008000800 */
[----:B------:R-:W-:Y:S01]  /*3220*/  IMAD.MOV.U32 R11, RZ, RZ, 0x1 ;  /* 0x00000001ff0b7424 */ /* 0x000fe200078e00ff */
[----:B------:R-:W-:Y:S01]  /*3230*/  CS2R R8, SRZ ;  /* 0x0000000000087805 */ /* 0x000fe2000001ff00 */
[----:B------:R-:W-:Y:S01]  /*3240*/  IMAD.MOV.U32 R10, RZ, RZ, RZ ;  /* 0x000000ffff0a7224 */ /* 0x000fe200078e00ff */
[----:B------:R-:W-:Y:S01]  /*3250*/  UMOV UR18, URZ ;  /* 0x000000ff00127c82 */ /* 0x000fe20008000000 */
[----:B------:R-:W-:Y:S01]  /*3260*/  UMOV UR17, URZ ;  /* 0x000000ff00117c82 */ /* 0x000fe20008000000 */
[----:B------:R-:W-:Y:S01]  /*3270*/  UMOV UR22, 0x0 ;  /* 0x0000000000167882 */ /* 0x000fe20000000000 */
[----:B------:R-:W-:Y:S01]  /*3280*/  UMOV UR23, 0x8200010 ;  /* 0x0820001000177882 */ /* 0x000fe20000000000 */
[----:B------:R-:W-:Y:S01]  /*3290*/  UMOV UR20, 0x0 ;  /* 0x0000000000147882 */ /* 0x000fe20000000000 */
[----:B------:R-:W-:Y:S01]  /*32a0*/  UMOV UR21, 0x8200010 ;  /* 0x0820001000157882 */ /* 0x000fe20000000000 */
[----:B--2---:R-:W-:Y:S01]  /*32b0*/  ULEA UR6, UR6, UR4, 0x18 ;  /* 0x0000000406067291 */ /* 0x004fe2000f8ec0ff */
[----:B------:R-:W2:Y:S03]  /*32c0*/  LDCU UR4, c[0x0][0x38c] ;  /* 0x00007180ff0477ac */ /* 0x000ea60008000800 */
[----:B------:R-:W-:-:S02]  /*32d0*/  UIADD3 UR11, UPT, UPT, UR6, 0x8400, URZ ;  /* 0x00008400060b7890 */ /* 0x000fc4000fffe0ff */
[----:B----4-:R-:W-:-:S03]  /*32e0*/  UIADD3 UR7, UPT, UPT, UR7, 0x3f, URZ ;  /* 0x0000003f07077890 */ /* 0x010fc6000fffe0ff */
[----:B-1----:R-:W1:Y:S01]  /*32f0*/  LDS R0, [UR6+0x1a0] ;  /* 0x0001a006ff007984 */ /* 0x002e620008000800 */
[----:B------:R-:W-:Y:S02]  /*3300*/  UIADD3 UR12, UPT, UPT, UR6, 0x20400, URZ ;  /* 0x00020400060c7890 */ /* 0x000fe4000fffe0ff */
[----:B------:R-:W-:Y:S02]  /*3310*/  USHF.R.S32.HI UR5, URZ, 0x1f, UR7 ;  /* 0x0000001fff057899 */ /* 0x000fe40008011407 */
[----:B------:R-:W-:Y:S02]  /*3320*/  USHF.R.U32.HI UR11, URZ, 0x4, UR11 ;  /* 0x00000004ff0b7899 */ /* 0x000fe4000801160b */
[----:B------:R-:W-:Y:S02]  /*3330*/  ULEA.HI UR5, UR5, UR7, URZ, 0x6 ;  /* 0x0000000705057291 */ /* 0x000fe4000f8f30ff */
[----:B------:R-:W-:Y:S02]  /*3340*/  USHF.R.U32.HI UR12, URZ, 0x4, UR12 ;  /* 0x00000004ff0c7899 */ /* 0x000fe4000801160c */
[----:B------:R-:W-:-:S02]  /*3350*/  USHF.R.S32.HI UR5, URZ, 0x6, UR5 ;  /* 0x00000006ff057899 */ /* 0x000fc40008011405 */
[----:B------:R-:W-:Y:S02]  /*3360*/  ULOP3.LUT UR11, UR11, 0x3fff, URZ, 0xc0, !UPT ;  /* 0x00003fff0b0b7892 */ /* 0x000fe4000f8ec0ff */
[----:B------:R-:W-:Y:S02]  /*3370*/  UISETP.LT.AND UP0, UPT, UR5, 0x1, UPT ;  /* 0x000000010500788c */ /* 0x000fe4000bf01270 */
[----:B------:R-:W-:Y:S02]  /*3380*/  ULOP3.LUT UR12, UR12, 0x3fff, URZ, 0xc0, !UPT ;  /* 0x00003fff0c0c7892 */ /* 0x000fe4000f8ec0ff */
[----:B------:R-:W-:Y:S02]  /*3390*/  USEL UR10, UR5, 0x1, !UP0 ;  /* 0x00000001050a7887 */ /* 0x000fe4000c000000 */
[----:B------:R-:W-:Y:S02]  /*33a0*/  ULOP3.LUT UR11, UR11, 0x10000, URZ, 0xfc, !UPT ;  /* 0x000100000b0b7892 */ /* 0x000fe4000f8efcff */
[----:B------:R-:W-:-:S02]  /*33b0*/  ULOP3.LUT UR12, UR12, 0x10000, URZ, 0xfc, !UPT ;  /* 0x000100000c0c7892 */ /* 0x000fc4000f8efcff */
[----:B------:R-:W-:Y:S02]  /*33c0*/  UIADD3 UR10, UPT, UPT, -UR10, URZ, URZ ;  /* 0x000000ff0a0a7290 */ /* 0x000fe4000fffe1ff */
[----:B--2---:R-:W-:Y:S01]  /*33d0*/  UISETP.GE.AND UP3, UPT, UR4, 0x1, UPT ;  /* 0x000000010400788c */ /* 0x004fe2000bf66270 */
[----:B-1----:R-:W-:-:S15]  /*33e0*/  R2UR UR19, R0 ;  /* 0x00000000001372ca */ /* 0x002fde00000e0000 */
.L_x_68:
[----:B------:R-:W-:Y:S02]  /*33f0*/  LEA R0, R10, UR6, 0x3 ;  /* 0x000000060a007c11 */ /* 0x000fe4000f8e18ff */
[----:B------:R-:W-:Y:S02]  /*3400*/  SHF.L.U32 R2, R9, 0x1f, RZ ;  /* 0x0000001f09027819 */ /* 0x000fe400000006ff */
[----:B------:R-:W-:Y:S01]  /*3410*/  PLOP3.LUT P0, PT, PT, PT, UP3, 0x80, 0x8 ;  /* 0x000000000008781c */ /* 0x000fe20003f0f038 */
[----:B------:R-:W-:Y:S01]  /*3420*/  VIADD R3, R0, 0x100 ;  /* 0x0000010000037836 */ /* 0x000fe20000000000 */
[----:B-1----:R-:W1:Y:S02]  /*3430*/  SYNCS.PHASECHK.TRANS64.TRYWAIT P1, [R0+URZ+0xf0], R2 ;  /* 0x0000f002000075a7 */ /* 0x002e6400080211ff */
[----:B-1--4-:R-:W-:Y:S09]  /*3440*/  @!P1 BRA `(.L_x_62) ;  /* 0x0000005800d09947 */ /* 0x012ff20003800000 */
.L_x_148:
[----:B------:R-:W-:Y:S01]  /*3450*/  LEA R4, R10, UR6, 0x4 ;  /* 0x000000060a047c11 */ /* 0x000fe2000f8e20ff */
[----:B------:R-:W-:Y:S01]  /*3460*/  @UP3 ULEA UR4, UR17, UR6, 0x3 ;  /* 0x0000000611043291 */ /* 0x000fe2000f8e18ff */
[----:B------:R-:W-:Y:S01]  /*3470*/  PLOP3.LUT P2, PT, PT, PT, PT, 0x80, 0x8 ;  /* 0x000000000008781c */ /* 0x000fe20003f4f070 */
[----:B------:R-:W-:Y:S01]  /*3480*/  ULEA UR8, UR18, UR6, 0x3 ;  /* 0x0000000612087291 */ /* 0x000fe2000f8e18ff */
[----:B------:R-:W-:Y:S01]  /*3490*/  PRMT R3, RZ, 0x654, R3 ;  /* 0x00000654ff037816 */ /* 0x000fe20000000003 */
[----:B------:R-:W-:Y:S01]  /*34a0*/  ULEA UR9, UR18, UR19, 0x7 ;  /* 0x0000001312097291 */ /* 0x000fe2000f8e38ff */
[----:B------:R-:W2:Y:S01]  /*34b0*/  LDS.128 R4, [R4+0x180] ;  /* 0x0001800004047984 */ /* 0x000ea20000000c00 */
[----:B-1----:R-:W-:Y:S02]  /*34c0*/  @P0 SHF.L.U32 R2, R8, 0x1f, RZ ;  /* 0x0000001f08020819 */ /* 0x002fe400000006ff */
[----:B------:R-:W-:Y:S01]  /*34d0*/  SHF.L.U32 R0, R11, 0x1f, RZ ;  /* 0x0000001f0b007819 */ /* 0x000fe200000006ff */
[----:B------:R-:W-:Y:S01]  /*34e0*/  @!PT LDS RZ, [RZ] ;  /* 0x00000000fffff984 */ /* 0x000fe20000000800 */
[----:B------:R-:W-:Y:S01]  /*34f0*/  @!PT LDS RZ, [RZ] ;  /* 0x00000000fffff984 */ /* 0x000fe20000000800 */
[----:B------:R-:W-:Y:S01]  /*3500*/  @!PT LDS RZ, [RZ] ;  /* 0x00000000fffff984 */ /* 0x000fe20000000800 */
[----:B------:R-:W-:Y:S01]  /*3510*/  @!PT LDS RZ, [RZ] ;  /* 0x00000000fffff984 */ /* 0x000fe20000000800 */
[----:B------:R1:W-:Y:S06]  /*3520*/  MEMBAR.ALL.CTA ;  /* 0x0000000000007992 */ /* 0x0003ec0000008000 */
[----:B-1----:R-:W1:Y:S02]  /*3530*/  FENCE.VIEW.ASYNC.S ;  /* 0x00000000000073c6 */ /* 0x002e640000000000 */
[----:B-1----:R1:W-:Y:S01]  /*3540*/  SYNCS.ARRIVE.TRANS64.RED.A1T0 RZ, [R3+URZ], RZ ;  /* 0x000000ff03ff79a7 */ /* 0x0023e200081004ff */
[----:B------:R1:W4:Y:S01]  /*3550*/  @P0 SYNCS.PHASECHK.TRANS64.TRYWAIT P2, [UR4], R2 ;  /* 0x00000002ff0005a7 */ /* 0x0003220008041104 */
[----:B--2---:R-:W-:Y:S01]  /*3560*/  LOP3.LUT P1, RZ, R6, 0x1, RZ, 0xc0, !PT ;  /* 0x0000000106ff7812 */ /* 0x004fe2000782c0ff */
[----:B------:R-:W2:Y:S02]  /*3570*/  SYNCS.PHASECHK.TRANS64.TRYWAIT P0, [UR8+0x130], R0 ;  /* 0x00013000ff0075a7 */ /* 0x000ea40008001108 */
[----:B-12-4-:R-:W-:Y:S10]  /*3580*/  @!P0 BRA `(.L_x_63) ;  /* 0x0000005800948947 */ /* 0x016ff40003800000 */
.L_x_150:
[----:B------:R-:W-:Y:S01]  /*3590*/  IADD3 R10, PT, PT, R10, 0x1, RZ ;  /* 0x000000010a0a7810 */ /* 0x000fe20007ffe0ff */
[----:B------:R-:W-:Y:S06]  /*35a0*/  BRA.U !UP3, `(.L_x_64) ;  /* 0x000000010b987547 */ /* 0x000fec000b800000 */
[----:B------:R-:W-:Y:S01]  /*35b0*/  UPLOP3.LUT UP4, UPT, UPT, UPT, UPT, 0x40, 0x4 ;  /* 0x000000000004789c */ /* 0x000fe20003f8e870 */
[----:B------:R-:W-:Y:S01]  /*35c0*/  UMOV UR16, UR10 ;  /* 0x0000000a00107c82 */ /* 0x000fe20008000000 */
[----:B------:R-:W-:Y:S01]  /*35d0*/  UMOV UR15, UR5 ;  /* 0x00000005000f7c82 */ /* 0x000fe20008000000 */
[----:B------:R-:W-:-:S08]  /*35e0*/  UMOV UR14, UR17 ;  /* 0x00000011000e7c82 */ /* 0x000fd00008000000 */
.L_x_67:
[----:B------:R-:W-:Y:S02]  /*35f0*/  UIADD3 UR16, UPT, UPT, UR16, 0x1, URZ ;  /* 0x0000000110107890 */ /* 0x000fe4000fffe0ff */
[----:B--2---:R-:W-:Y:S02]  /*3600*/  ULEA UR7, UR14, UR6, 0x3 ;  /* 0x000000060e077291 */ /* 0x004fe4000f8e18ff */
[----:B------:R-:W-:Y:S01]  /*3610*/  UISETP.NE.AND UP0, UPT, UR16, URZ, UPT ;  /* 0x000000ff1000728c */ /* 0x000fe2000bf05270 */
[----:B----4-:R-:W-:Y:S10]  /*3620*/  @P2 BRA `(.L_x_65) ;  /* 0x00000000000c2947 */ /* 0x010ff40003800000 */
[----:B-1----:R-:W-:Y:S04]  /*3630*/  SHF.L.U32 R2, R8, 0x1f, RZ ;  /* 0x0000001f08027819 */ /* 0x002fe800000006ff */
[----:B------:R-:W1:Y:S02]  /*3640*/  SYNCS.PHASECHK.TRANS64.TRYWAIT P0, [UR7], R2 ;  /* 0x00000002ff0075a7 */ /* 0x000e640008001107 */
[----:B-1----:R-:W-:Y:S05]  /*3650*/  @!P0 BRA `(.L_x_66) ;  /* 0x0000005800788947 */ /* 0x002fea0003800000 */
.L_x_65:
[----:B------:R-:W-:Y:S01]  /*3660*/  UISETP.NE.AND UP1, UPT, UR15, 0x1, UPT ;  /* 0x000000010f00788c */ /* 0x000fe2000bf25270 */
[----:B------:R-:W-:Y:S01]  /*3670*/  PLOP3.LUT P2, PT, PT, PT, PT, 0x80, 0x8 ;  /* 0x000000000008781c */ /* 0x000fe20003f4f070 */
[----:B------:R-:W-:Y:S02]  /*3680*/  UIADD3 UR17, UPT, UPT, UR14, 0x1, URZ ;  /* 0x000000010e117890 */ /* 0x000fe4000fffe0ff */
[----:B------:R-:W-:Y:S02]  /*3690*/  ULEA UR24, UR14, UR12, 0x9 ;  /* 0x0000000c0e187291 */ /* 0x000fe4000f8e48ff */
[----:B------:R-:W-:Y:S01]  /*36a0*/  UISETP.NE.AND UP2, UPT, UR17, 0xc, UPT ;  /* 0x0000000c1100788c */ /* 0x000fe2000bf45270 */
[----:B------:R-:W-:Y:S01]  /*36b0*/  PLOP3.LUT P0, PT, PT, PT, UP1, 0x80, 0x8 ;  /* 0x000000000008781c */ /* 0x000fe20003f0f018 */
[----:B------:R-:W-:Y:S02]  /*36c0*/  ULEA UR26, UR14, UR11, 0x9 ;  /* 0x0000000b0e1a7291 */ /* 0x000fe4000f8e48ff */
[----:B------:R-:W-:Y:S02]  /*36d0*/  USEL UR13, URZ, 0x1, UP2 ;  /* 0x00000001ff0d7887 */ /* 0x000fe40009000000 */
[----:B------:R-:W-:Y:S02]  /*36e0*/  USEL UR17, UR17, URZ, UP2 ;  /* 0x000000ff11117287 */ /* 0x000fe40009000000 */
[----:B------:R-:W-:Y:S02]  /*36f0*/  UIADD3 UR30, UPT, UPT, UR24, 0x2, URZ ;  /* 0x00000002181e7890 */ /* 0x000fe4000fffe0ff */
[----:B------:R-:W-:Y:S01]  /*3700*/  @UP1 ULEA UR4, UR17, UR6, 0x3 ;  /* 0x0000000611041291 */ /* 0x000fe2000f8e18ff */
[----:B------:R-:W-:Y:S01]  /*3710*/  LOP3.LUT R8, R8, UR13, RZ, 0x3c, !PT ;  /* 0x0000000d08087c12 */ /* 0x000fe2000f8e3cff */
[----:B------:R-:W-:Y:S02]  /*3720*/  UIADD3 UR28, UPT, UPT, UR26, 0x2, URZ ;  /* 0x000000021a1c7890 */ /* 0x000fe4000fffe0ff */
[----:B------:R-:W-:Y:S01]  /*3730*/  UIADD3 UR7, UPT, UPT, UR7, 0x60, URZ ;  /* 0x0000006007077890 */ /* 0x000fe2000fffe0ff */
[----:B-1----:R-:W-:Y:S01]  /*3740*/  @P0 SHF.L.U32 R0, R8, 0x1f, RZ ;  /* 0x0000001f08000819 */ /* 0x002fe200000006ff */
[----:B------:R-:W-:Y:S01]  /*3750*/  UMOV UR25, 0x80004020 ;  /* 0x8000402000197882 */ /* 0x000fe20000000000 */
[----:B------:R-:W-:Y:S01]  /*3760*/  UMOV UR27, 0x80004020 ;  /* 0x80004020001b7882 */ /* 0x000fe20000000000 */
[----:B------:R-:W-:Y:S01]  /*3770*/  UMOV UR31, 0x80004020 ;  /* 0x80004020001f7882 */ /* 0x000fe20000000000 */
[----:B------:R2:W4:Y:S01]  /*3780*/  @P0 SYNCS.PHASECHK.TRANS64.TRYWAIT P2, [UR4], R0 ;  /* 0x00000000ff0005a7 */ /* 0x0005220008041104 */
[----:B------:R-:W-:Y:S01]  /*3790*/  UIADD3 UR15, UPT, UPT, UR15, -0x1, URZ ;  /* 0xffffffff0f0f7890 */ /* 0x000fe2000fffe0ff */
[----:B------:R2:W-:Y:S01]  /*37a0*/  UTCQMMA gdesc[UR26], gdesc[UR24], tmem[UR9], tmem[UR22], idesc[UR23], UP4 ;  /* 0x00ff16181a0075ea */ /* 0x0005e2000a000309 */
[----:B------:R-:W-:Y:S01]  /*37b0*/  UPLOP3.LUT UP4, UPT, UPT, UPT, UPT, 0x80, 0x8 ;  /* 0x000000000008789c */ /* 0x000fe20003f8f070 */
[----:B------:R-:W-:Y:S01]  /*37c0*/  UMOV UR29, 0x80004020 ;  /* 0x80004020001d7882 */ /* 0x000fe20000000000 */
[----:B------:R-:W-:Y:S01]  /*37d0*/  UMOV UR14, UR17 ;  /* 0x00000011000e7c82 */ /* 0x000fe20008000000 */
[----:B------:R2:W-:Y:S01]  /*37e0*/  UTCQMMA gdesc[UR28], gdesc[UR30], tmem[UR9], tmem[UR20], idesc[UR21], UPT ;  /* 0x00ff141e1c0075ea */ /* 0x0005e2000b800309 */
[----:B------:R2:W-:Y:S01]  /*37f0*/  UTCBAR [UR7], URZ ;  /* 0x000000ff070073e9 */ /* 0x0005e200080000ff */
[----:B------:R-:W-:Y:S06]  /*3800*/  BRA.U UP0, `(.L_x_67) ;  /* 0xfffffffd00787547 */ /* 0x000fec000b83ffff */
.L_x_64:
[----:B------:R-:W-:Y:S01]  /*3810*/  UIADD3 UR18, UPT, UPT, UR18, 0x1, URZ ;  /* 0x0000000112127890 */ /* 0x000fe2000fffe0ff */
[C---:B------:R-:W-:Y:S01]  /*3820*/  ISETP.NE.AND P0, PT, R10.reuse, 0x2, PT ;  /* 0x000000020a00780c */ /* 0x040fe20003f05270 */
[----:B------:R-:W-:Y:S02]  /*3830*/  UIADD3 UR8, UPT, UPT, UR8, 0x110, URZ ;  /* 0x0000011008087890 */ /* 0x000fe4000fffe0ff */
[----:B------:R-:W-:Y:S01]  /*3840*/  UISETP.NE.AND UP0, UPT, UR18, 0x4, UPT ;  /* 0x000000041200788c */ /* 0x000fe2000bf05270 */
[----:B-12---:R-:W-:Y:S02]  /*3850*/  SEL R0, RZ, 0x1, P0 ;  /* 0x00000001ff007807 */ /* 0x006fe40000000000 */
[----:B------:R-:W-:Y:S01]  /*3860*/  SEL R10, R10, RZ, P0 ;  /* 0x000000ff0a0a7207 */ /* 0x000fe20000000000 */
[----:B------:R-:W-:Y:S01]  /*3870*/  USEL UR4, URZ, 0x1, UP0 ;  /* 0x00000001ff047887 */ /* 0x000fe20008000000 */
[----:B------:R-:W-:Y:S01]  /*3880*/  LOP3.LUT R9, R9, R0, RZ, 0x3c, !PT ;  /* 0x0000000009097212 */ /* 0x000fe200078e3cff */
[----:B------:R-:W-:Y:S01]  /*3890*/  USEL UR18, UR18, URZ, UP0 ;  /* 0x000000ff12127287 */ /* 0x000fe20008000000 */
[----:B------:R1:W-:Y:S03]  /*38a0*/  UTCBAR [UR8], URZ ;  /* 0x000000ff080073e9 */ /* 0x0003e600080000ff */
[----:B------:R-:W-:Y:S01]  /*38b0*/  LOP3.LUT R11, R11, UR4, RZ, 0x3c, !PT ;  /* 0x000000040b0b7c12 */ /* 0x000fe2000f8e3cff */
[----:B------:R-:W-:Y:S07]  /*38c0*/  @P1 BRA `(.L_x_68) ;  /* 0xfffffff800c81947 */ /* 0x000fee000383ffff */
[----:B------:R-:W2:Y:S01]  /*38d0*/  S2UR UR4, SR_CgaCtaId ;  /* 0x00000000000479c3 */ /* 0x000ea20000008800 */
[----:B------:R-:W-:Y:S01]  /*38e0*/  ELECT P0, URZ, PT ;  /* 0x0000000000ff782f */ /* 0x000fe20003800000 */
[----:B------:R-:W-:Y:S01]  /*38f0*/  IMAD.MOV.U32 R0, RZ, RZ, 0x1 ;  /* 0x00000001ff007424 */ /* 0x000fe200078e00ff */
[----:B------:R-:W-:Y:S01]  /*3900*/  UIADD3 UR6, UPT, UPT, UR6, 0x130, URZ ;  /* 0x0000013006067890 */ /* 0x000fe2000fffe0ff */
[----:B------:R-:W-:Y:S01]  /*3910*/  SHF.L.U32 R2, R11, 0x1f, RZ ;  /* 0x0000001f0b027819 */ /* 0x000fe200000006ff */
[----:B------:R-:W-:-:S03]  /*3920*/  UMOV UR5, 0x40 ;  /* 0x0000004000057882 */ /* 0x000fc60000000000 */
[----:B------:R-:W-:Y:S01]  /*3930*/  UVIRTCOUNT.DEALLOC.SMPOOL 0x80 ;  /* 0x000000800000784c */ /* 0x000fe20000000000 */
[----:B--2---:R-:W-:Y:S02]  /*3940*/  ULEA UR4, UR4, UR5, 0x18 ;  /* 0x0000000504047291 */ /* 0x004fe4000f8ec0ff */
[----:B------:R-:W-:-:S07]  /*3950*/  ULEA UR5, UR18, UR6, 0x3 ;  /* 0x0000000612057291 */ /* 0x000fce000f8e18ff */
[----:B------:R2:W-:Y:S02]  /*3960*/  @P0 STS.U8 [UR4+0x1c], R0 ;  /* 0x00001c00ff000988 */ /* 0x0005e40008000004 */
[----:B------:R-:W3:Y:S02]  /*3970*/  SYNCS.PHASECHK.TRANS64.TRYWAIT P0, [UR5], R2 ;  /* 0x00000002ff0075a7 */ /* 0x000ee40008001105 */
[----:B--23--:R-:W-:Y:S05]  /*3980*/  @!P0 BRA `(.L_x_69) ;  /* 0x0000005400c48947 */ /* 0x00cfea0003800000 */
.L_x_153:
[----:B------:R-:W-:-:S04]  /*3990*/  UIADD3 UR7, UPT, UPT, UR18, 0x1, URZ ;  /* 0x0000000112077890 */ /* 0x000fc8000fffe0ff */
[----:B------:R-:W-:-:S04]  /*39a0*/  UISETP.NE.AND UP0, UPT, UR7, 0x4, UPT ;  /* 0x000000040700788c */ /* 0x000fc8000bf05270 */
[----:B-1----:R-:W-:Y:S02]  /*39b0*/  USEL UR8, URZ, 0x1, UP0 ;  /* 0x00000001ff087887 */ /* 0x002fe40008000000 */
[----:B------:R-:W-:-:S04]  /*39c0*/  USEL UR7, UR7, URZ, UP0 ;  /* 0x000000ff07077287 */ /* 0x000fc80008000000 */
[----:B------:R-:W-:Y:S01]  /*39d0*/  ULEA UR5, UR7, UR6, 0x3 ;  /* 0x0000000607057291 */ /* 0x000fe2000f8e18ff */
[----:B--2---:R-:W-:-:S04]  /*39e0*/  LOP3.LUT R2, R11, UR8, RZ, 0x3c, !PT ;  /* 0x000000080b027c12 */ /* 0x004fc8000f8e3cff */
[----:B------:R-:W-:-:S04]  /*39f0*/  SHF.L.U32 R3, R2, 0x1f, RZ ;  /* 0x0000001f02037819 */ /* 0x000fc800000006ff */
[----:B------:R-:W1:Y:S02]  /*3a00*/  SYNCS.PHASECHK.TRANS64.TRYWAIT P0, [UR5], R3 ;  /* 0x00000003ff0075a7 */ /* 0x000e640008001105 */
[----:B-1----:R-:W-:Y:S05]  /*3a10*/  @!P0 BRA `(.L_x_70) ;  /* 0x0000005400b88947 */ /* 0x002fea0003800000 */
.L_x_155:
        /* <DEDUP_REMOVED lines=9> */
.L_x_157:
[----:B------:R-:W-:-:S04]  /*3ab0*/  UIADD3 UR7, UPT, UPT, UR7, 0x1, URZ ;  /* 0x0000000107077890 */ /* 0x000fc8000fffe0ff */
[----:B------:R-:W-:-:S04]  /*3ac0*/  UISETP.NE.AND UP0, UPT, UR7, 0x4, UPT ;  /* 0x000000040700788c */ /* 0x000fc8000bf05270 */
[----:B------:R-:W-:Y:S02]  /*3ad0*/  USEL UR5, URZ, 0x1, UP0 ;  /* 0x00000001ff057887 */ /* 0x000fe40008000000 */
[----:B------:R-:W-:-:S04]  /*3ae0*/  USEL UR7, UR7, URZ, UP0 ;  /* 0x000000ff07077287 */ /* 0x000fc80008000000 */
[----:B------:R-:W-:Y:S01]  /*3af0*/  ULEA UR7, UR7, UR6, 0x3 ;  /* 0x0000000607077291 */ /* 0x000fe2000f8e18ff */
[----:B------:R-:W-:-:S04]  /*3b00*/  LOP3.LUT R2, R2, UR5, RZ, 0x3c, !PT ;  /* 0x0000000502027c12 */ /* 0x000fc8000f8e3cff */
[----:B------:R-:W-:-:S04]  /*3b10*/  SHF.L.U32 R2, R2, 0x1f, RZ ;  /* 0x0000001f02027819 */ /* 0x000fc800000006ff */
[----:B------:R-:W2:Y:S02]  /*3b20*/  SYNCS.PHASECHK.TRANS64.TRYWAIT P0, [UR7], R2 ;  /* 0x00000002ff0075a7 */ /* 0x000ea40008001107 */
[----:B--2---:R-:W-:Y:S05]  /*3b30*/  @!P0 BRA `(.L_x_72) ;  /* 0x0000005400a08947 */ /* 0x004fea0003800000 */
.L_x_159:
[----:B------:R-:W-:Y:S01]  /*3b40*/  NOP ;  /* 0x0000000000007918 */ /* 0x000fe20000000000 */
[----:B-1----:R-:W1:Y:S01]  /*3b50*/  LDS R0, [UR4+0x14] ;  /* 0x00001404ff007984 */ /* 0x002e620008000800 */
[----:B------:R-:W-:Y:S01]  /*3b60*/  ULOP3.LUT UR6, UR19, 0xffff, URZ, 0xc0, !UPT ;  /* 0x0000ffff13067892 */ /* 0x000fe2000f8ec0ff */
[----:B------:R-:W-:Y:S01]  /*3b70*/  UMOV UR8, 0xffff ;  /* 0x0000ffff00087882 */ /* 0x000fe20000000000 */
[----:B------:R-:W-:Y:S02]  /*3b80*/  UMOV UR5, 0x1 ;  /* 0x0000000100057882 */ /* 0x000fe40000000000 */
[----:B------:R-:W-:-:S04]  /*3b90*/  USHF.R.U32.HI UR6, URZ, 0x5, UR6 ;  /* 0x00000005ff067899 */ /* 0x000fc80008011606 */
[----:B------:R-:W-:Y:S02]  /*3ba0*/  USHF.L.U32 UR8, UR8, UR6, URZ ;  /* 0x0000000608087299 */ /* 0x000fe400080006ff */
[----:B------:R-:W-:-:S04]  /*3bb0*/  USHF.L.U32 UR5, UR5, UR6, URZ ;  /* 0x0000000605057299 */ /* 0x000fc800080006ff */
[----:B-1----:R-:W-:-:S04]  /*3bc0*/  LOP3.LUT R0, R0, UR8, RZ, 0xc0, !PT ;  /* 0x0000000800007c12 */ /* 0x002fc8000f8ec0ff */
[----:B------:R-:W-:-:S13]  /*3bd0*/  ISETP.NE.AND P0, PT, R0, UR8, PT ;  /* 0x0000000800007c0c */ /* 0x000fda000bf05270 */
[----:B------:R-:W-:Y:S05]  /*3be0*/  @P0 BRA `(.L_x_73) ;  /* 0x0000000000580947 */ /* 0x000fea0003800000 */
[----:B------:R-:W1:Y:S02]  /*3bf0*/  LDS R0, [UR4+0x18] ;  /* 0x00001804ff007984 */ /* 0x000e640008000800 */
[----:B-1----:R-:W-:-:S04]  /*3c00*/  LOP3.LUT R0, R0, UR5, RZ, 0xc0, !PT ;  /* 0x0000000500007c12 */ /* 0x002fc8000f8ec0ff */
[----:B------:R-:W-:-:S13]  /*3c10*/  ISETP.NE.AND P0, PT, R0, UR5, PT ;  /* 0x0000000500007c0c */ /* 0x000fda000bf05270 */
[----:B------:R-:W-:Y:S05]  /*3c20*/  @P0 BRA `(.L_x_74) ;  /* 0x00000000003c0947 */ /* 0x000fea0003800000 */
[----:B------:R-:W1:Y:S01]  /*3c30*/  S2R R2, SR_LANEID ;  /* 0x0000000000027919 */ /* 0x000e620000000000 */
[----:B------:R-:W-:Y:S01]  /*3c40*/  ULOP3.LUT UR8, URZ, UR8, URZ, 0x33, !UPT ;  /* 0x00000008ff087292 */ /* 0x000fe2000f8e33ff */
[----:B------:R-:W-:Y:S02]  /*3c50*/  VOTEU.ANY UR7, UPT, PT ;  /* 0x0000000000077886 */ /* 0x000fe400038e0100 */
[----:B------:R-:W-:-:S03]  /*3c60*/  UFLO.U32 UR7, UR7 ;  /* 0x00000007000772bd */ /* 0x000fc600080e0000 */
[----:B------:R-:W-:-:S04]  /*3c70*/  IMAD.U32 R0, RZ, RZ, UR8 ;  /* 0x00000008ff007e24 */ /* 0x000fc8000f8e00ff */
[----:B------:R2:W3:Y:S02]  /*3c80*/  REDUX UR6, R0 ;  /* 0x00000000000673c4 */ /* 0x0004e40000000000 */
[----:B------:R1:W-:Y:S02]  /*3c90*/  UTCATOMSWS.AND URZ, UR8 ;  /* 0x0000000800ff79e3 */ /* 0x0003e40008000000 */
[----:B-1----:R-:W-:Y:S02]  /*3ca0*/  ISETP.EQ.U32.AND P0, PT, R2, UR7, PT ;  /* 0x0000000702007c0c */ /* 0x002fe4000bf02070 */
[----:B--2---:R-:W-:Y:S02]  /*3cb0*/  LOP3.LUT R0, RZ, UR5, RZ, 0x33, !PT ;  /* 0x00000005ff007c12 */ /* 0x004fe4000f8e33ff */
[----:B---3--:R-:W-:Y:S02]  /*3cc0*/  MOV R2, UR6 ;  /* 0x0000000600027c02 */ /* 0x008fe40008000f00 */
[----:B------:R-:W1:Y:S07]  /*3cd0*/  REDUX UR5, R0 ;  /* 0x00000000000573c4 */ /* 0x000e6e0000000000 */
[----:B------:R2:W-:Y:S01]  /*3ce0*/  @P0 ATOMS.AND RZ, [UR4+0x14], R2 ;  /* 0x00001402ffff098c */ /* 0x0005e2000a800004 */
[----:B-1----:R-:W-:-:S05]  /*3cf0*/  IMAD.U32 R0, RZ, RZ, UR5 ;  /* 0x00000005ff007e24 */ /* 0x002fca000f8e00ff */
[----:B------:R2:W-:Y:S01]  /*3d00*/  @P0 ATOMS.AND RZ, [UR4+0x18], R0 ;  /* 0x00001800ffff098c */ /* 0x0005e2000a800004 */
[----:B------:R-:W-:Y:S05]  /*3d10*/  BRA `(.L_x_75) ;  /* 0x0000000000147947 */ /* 0x000fea0003800000 */
.L_x_74:
[----:B------:R-:W-:Y:S02]  /*3d20*/  MOV R2, 0x3d40 ;  /* 0x00003d4000027802 */ /* 0x000fe40000000f00 */
[----:B----45:R-:W-:Y:S05]  /*3d30*/  CALL.REL.NOINC `($__internal_0_$__cuda_sm10x_tcgen05_guardrail_trap_col_being_dealloced_not_returned_by_alloc) ;  /* 0x0000005400fc7944 */ /* 0x030fea0003c00000 */
[----:B------:R-:W-:Y:S05]  /*3d40*/  BRA `(.L_x_75) ;  /* 0x0000000000087947 */ /* 0x000fea0003800000 */
.L_x_73:
[----:B------:R-:W-:Y:S02]  /*3d50*/  MOV R2, 0x3d70 ;  /* 0x00003d7000027802 */ /* 0x000fe40000000f00 */
[----:B----45:R-:W-:Y:S05]  /*3d60*/  CALL.REL.NOINC `($__internal_2_$__cuda_sm10x_tcgen05_guardrail_trap_unallocated_columns_being_dealloced) ;  /* 0x0000005800087944 */ /* 0x030fea0003c00000 */
.L_x_75:
[----:B------:R-:W-:Y:S01]  /*3d70*/  NOP ;  /* 0x0000000000007918 */ /* 0x000fe20000000000 */
[----:B------:R-:W-:Y:S05]  /*3d80*/  EXIT ;  /* 0x000000000000794d */ /* 0x000fea0003800000 */
.L_x_57:
[----:B------:R-:W-:-:S09]  /*3d90*/  UISETP.NE.OR UP3, UPT, UR6, 0x3, UP3 ;  /* 0x000000030600788c */ /* 0x000fd20009f65670 */
[----:B------:R-:W-:Y:S05]  /*3da0*/  BRA.U UP3, `(.L_x_76) ;  /* 0x0000000d033c7547 */ /* 0x000fea000b800000 */
[----:B------:R-:W1:Y:S01]  /*3db0*/  LDCU.64 UR6, c[0x0][0x888] ;  /* 0x00011100ff0677ac */ /* 0x000e620008000a00 */
[----:B------:R-:W2:Y:S01]  /*3dc0*/  LDC R0, c[0x0][0xb30] ;  /* 0x0002cc00ff007b82 */ /* 0x000ea20000000800 */
[----:B------:R-:W-:Y:S02]  /*3dd0*/  HFMA2 R27, -RZ, RZ, 0, 0 ;  /* 0x00000000ff1b7431 */ /* 0x000fe400000001ff */
[----:B------:R-:W-:Y:S01]  /*3de0*/  IMAD.MOV.U32 R29, RZ, RZ, 0x1 ;  /* 0x00000001ff1d7424 */ /* 0x000fe200078e00ff */
[----:B------:R-:W4:Y:S01]  /*3df0*/  LDCU.64 UR4, c[0x0][0x890] ;  /* 0x00011200ff0477ac */ /* 0x000f220008000a00 */
[----:B------:R-:W-:Y:S01]  /*3e00*/  IMAD.MOV.U32 R28, RZ, RZ, RZ ;  /* 0x000000ffff1c7224 */ /* 0x000fe200078e00ff */
[----:B------:R-:W-:Y:S01]  /*3e10*/  MOV R25, 0x2000 ;  /* 0x0000200000197802 */ /* 0x000fe20000000f00 */
[----:B------:R-:W-:Y:S01]  /*3e20*/  UPLOP3.LUT UP0, UPT, UPT, UPT, UPT, 0x40, 0x4 ;  /* 0x000000000004789c */ /* 0x000fe20003f0e870 */
[----:B------:R-:W3:Y:S08]  /*3e30*/  LDC R24, c[0x0][0x370] ;  /* 0x0000dc00ff187b82 */ /* 0x000ef00000000800 */
[----:B------:R-:W3:Y:S01]  /*3e40*/  LDC R3, c[0x0][0xb0c] ;  /* 0x0002c300ff037b82 */ /* 0x000ee20000000800 */
[----:B-1----:R-:W-:-:S03]  /*3e50*/  UISETP.NE.U32.AND UP1, UPT, UR6, URZ, UPT ;  /* 0x000000ff0600728c */ /* 0x002fc6000bf25070 */
[----:B------:R-:W-:Y:S01]  /*3e60*/  UMOV UR6, 0x400 ;  /* 0x0000040000067882 */ /* 0x000fe20000000000 */
[----:B------:R-:W-:Y:S02]  /*3e70*/  UISETP.NE.AND.EX UP1, UPT, UR7, URZ, UPT, UP1 ;  /* 0x000000ff0700728c */ /* 0x000fe4000bf25310 */
[----:B------:R-:W-:Y:S01]  /*3e80*/  ULEA UR6, UR37, UR6, 0x18 ;  /* 0x0000000625067291 */ /* 0x000fe2000f8ec0ff */
[----:B------:R-:W1:Y:S01]  /*3e90*/  LDC R18, c[0x0][0xb20] ;  /* 0x0002c800ff127b82 */ /* 0x000e620000000800 */
[----:B----4-:R-:W-:Y:S01]  /*3ea0*/  UISETP.NE.U32.AND UP3, UPT, UR4, URZ, UPT ;  /* 0x000000ff0400728c */ /* 0x010fe2000bf65070 */
[----:B--2---:R-:W-:Y:S01]  /*3eb0*/  ISETP.NE.AND P1, PT, R0, 0x1, PT ;  /* 0x000000010000780c */ /* 0x004fe20003f25270 */
[----:B------:R-:W-:Y:S02]  /*3ec0*/  UIADD3 UR7, UPT, UPT, UR6, 0xc8, URZ ;  /* 0x000000c806077890 */ /* 0x000fe4000fffe0ff */
[----:B------:R-:W-:Y:S02]  /*3ed0*/  UIADD3 UR17, UPT, UPT, UR6, 0xc0, URZ ;  /* 0x000000c006117890 */ /* 0x000fe4000fffe0ff */
[----:B------:R-:W-:Y:S01]  /*3ee0*/  UPRMT UR7, UR37, 0x654, UR7 ;  /* 0x0000065425077896 */ /* 0x000fe20008000007 */
[----:B------:R-:W2:Y:S01]  /*3ef0*/  LDC.64 R30, c[0x0][0x348] ;  /* 0x0000d200ff1e7b82 */ /* 0x000ea20000000a00 */
[----:B------:R-:W-:-:S07]  /*3f00*/  UISETP.NE.AND.EX UP3, UPT, UR5, URZ, UPT, UP3 ;  /* 0x000000ff0500728c */ /* 0x000fce000bf65330 */
[----:B------:R-:W4:Y:S08]  /*3f10*/  LDC.64 R16, c[0x0][0xb10] ;  /* 0x0002c400ff107b82 */ /* 0x000f300000000a00 */
[----:B------:R-:W1:Y:S08]  /*3f20*/  LDC.64 R6, c[0x0][0xb18] ;  /* 0x0002c600ff067b82 */ /* 0x000e700000000a00 */
[----:B------:R-:W1:Y:S08]  /*3f30*/  LDC.64 R4, c[0x0][0xb28] ;  /* 0x0002ca00ff047b82 */ /* 0x000e700000000a00 */
[----:B---3--:R-:W1:Y:S02]  /*3f40*/  LDC R19, c[0x0][0x374] ;  /* 0x0000dd00ff137b82 */ /* 0x008e640000000800 */
.L_x_85:
[C---:B------:R-:W-:Y:S02]  /*3f50*/  LEA R0, R28.reuse, UR6, 0x3 ;  /* 0x000000061c007c11 */ /* 0x040fe4000f8e18ff */
[----:B------:R-:W-:Y:S02]  /*3f60*/  SHF.L.U32 R2, R27, 0x1f, RZ ;  /* 0x0000001f1b027819 */ /* 0x000fe400000006ff */
[----:B------:R-:W-:Y:S02]  /*3f70*/  LEA R20, R28, UR6, 0x4 ;  /* 0x000000061c147c11 */ /* 0x000fe4000f8e20ff */
[----:B---3--:R-:W3:Y:S02]  /*3f80*/  SYNCS.PHASECHK.TRANS64.TRYWAIT P0, [R0+URZ+0xf0], R2 ;  /* 0x0000f002000075a7 */ /* 0x008ee400080011ff */
[----:B---3--:R-:W-:Y:S05]  /*3f90*/  @!P0 BRA `(.L_x_77) ;  /* 0x0000005000a08947 */ /* 0x008fea0003800000 */
.L_x_160:
[----:B------:R-:W-:Y:S01]  /*3fa0*/  ISETP.GE.AND P0, PT, R72, 0x1, PT ;  /* 0x000000014800780c */ /* 0x000fe20003f06270 */
[----:B------:R-:W1:Y:S01]  /*3fb0*/  LDS.128 R20, [R20+0x180] ;  /* 0x0001800014147984 */ /* 0x000e620000000c00 */
[----:B---3--:R-:W-:Y:S01]  /*3fc0*/  VIADD R0, R0, 0x100 ;  /* 0x0000010000007836 */ /* 0x008fe20000000000 */
[----:B------:R-:W-:Y:S01]  /*3fd0*/  @!PT LDS RZ, [RZ] ;  /* 0x00000000fffff984 */ /* 0x000fe20000000800 */
[----:B------:R-:W-:Y:S01]  /*3fe0*/  @!PT LDS RZ, [RZ] ;  /* 0x00000000fffff984 */ /* 0x000fe20000000800 */
[----:B------:R-:W-:Y:S01]  /*3ff0*/  @!PT LDS RZ, [RZ] ;  /* 0x00000000fffff984 */ /* 0x000fe20000000800 */
[----:B------:R-:W-:Y:S01]  /*4000*/  @!PT LDS RZ, [RZ] ;  /* 0x00000000fffff984 */ /* 0x000fe20000000800 */
[----:B------:R3:W-:Y:S06]  /*4010*/  MEMBAR.ALL.CTA ;  /* 0x0000000000007992 */ /* 0x0007ec0000008000 */
[----:B---3--:R-:W3:Y:S01]  /*4020*/  FENCE.VIEW.ASYNC.S ;  /* 0x00000000000073c6 */ /* 0x008ee20000000000 */
[----:B------:R-:W-:Y:S04]  /*4030*/  PRMT R0, RZ, 0x654, R0 ;  /* 0x00000654ff007816 */ /* 0x000fe80000000000 */
[----:B---3--:R3:W-:Y:S01]  /*4040*/  SYNCS.ARRIVE.TRANS64.RED.A1T0 RZ, [R0+URZ], RZ ;  /* 0x000000ff00ff79a7 */ /* 0x0087e200081004ff */
[----:B-1----:R-:W-:Y:S11]  /*4050*/  LOP3.LUT P3, RZ, R22, 0x1, RZ, 0xc0, !PT ;  /* 0x0000000116ff7812 */ /* 0x002ff6000786c0ff */
[----:B------:R-:W-:Y:S02]  /*4060*/  @!UPT UIADD3 URZ, UPT, UPT, URZ, URZ, URZ ;  /* 0x000000fffffff290 */ /* 0x000fe4000fffe0ff */
[----:B------:R-:W-:Y:S02]  /*4070*/  @P3 MOV R11, R20 ;  /* 0x00000014000b3202 */ /* 0x000fe40000000f00 */
[----:B------:R-:W-:Y:S01]  /*4080*/  @P3 LOP3.LUT R10, R21, 0xffff, RZ, 0xc0, !PT ;  /* 0x0000ffff150a3812 */ /* 0x000fe200078ec0ff */
[----:B---3--:R-:W-:Y:S06]  /*4090*/  @!P0 BRA `(.L_x_78) ;  /* 0x0000000000a48947 */ /* 0x008fec0003800000 */
[-C--:B------:R-:W-:Y:S01]  /*40a0*/  IMAD.HI.U32 R0, R19, R7.reuse, RZ ;  /* 0x0000000713007227 */ /* 0x080fe200078e00ff */
[----:B------:R-:W-:Y:S02]  /*40b0*/  ISETP.NE.AND P0, PT, R6, 0x1, PT ;  /* 0x000000010600780c */ /* 0x000fe40003f05270 */
[----:B------:R-:W-:Y:S01]  /*40c0*/  ISETP.NE.AND P2, PT, R72, 0x1, PT ;  /* 0x000000014800780c */ /* 0x000fe20003f45270 */
[----:B----4-:R-:W-:Y:S01]  /*40d0*/  IMAD.HI.U32 R9, R24, R16, RZ ;  /* 0x0000001018097227 */ /* 0x010fe200078e00ff */
[----:B------:R-:W-:Y:S02]  /*40e0*/  SHF.R.U32.HI R0, RZ, R18, R0 ;  /* 0x00000012ff007219 */ /* 0x000fe40000011600 */
[----:B------:R-:W-:Y:S01]  /*40f0*/  ISETP.NE.AND P4, PT, R3, 0x1, PT ;  /* 0x000000010300780c */ /* 0x000fe20003f85270 */
[----:B------:R-:W-:Y:S01]  /*4100*/  IMAD.HI.U32 R13, R10, R7, RZ ;  /* 0x000000070a0d7227 */ /* 0x000fe200078e00ff */
[----:B------:R-:W-:Y:S02]  /*4110*/  SHF.R.U32.HI R9, RZ, R17, R9 ;  /* 0x00000011ff097219 */ /* 0x000fe40000011609 */
[----:B------:R-:W-:Y:S01]  /*4120*/  SEL R0, R19, R0, !P0 ;  /* 0x0000000013007207 */ /* 0x000fe20004000000 */
[----:B------:R-:W-:Y:S01]  /*4130*/  IMAD.HI.U32 R12, R11, R16, RZ ;  /* 0x000000100b0c7227 */ /* 0x000fe200078e00ff */
[----:B------:R-:W-:Y:S03]  /*4140*/  SEL R9, R24, R9, !P4 ;  /* 0x0000000918097207 */ /* 0x000fe60006000000 */
[-C--:B------:R-:W-:Y:S01]  /*4150*/  IMAD.HI.U32 R8, R0, R4.reuse, RZ ;  /* 0x0000000400087227 */ /* 0x080fe200078e00ff */
[----:B------:R-:W-:Y:S03]  /*4160*/  SHF.R.U32.HI R12, RZ, R17, R12 ;  /* 0x00000011ff0c7219 */ /* 0x000fe6000001160c */
[----:B------:R-:W-:Y:S01]  /*4170*/  IMAD.HI.U32 R2, R9, R4, RZ ;  /* 0x0000000409027227 */ /* 0x000fe200078e00ff */
[-C--:B------:R-:W-:Y:S02]  /*4180*/  @P2 SHF.R.U32.HI R0, RZ, R5.reuse, R8 ;  /* 0x00000005ff002219 */ /* 0x080fe40000011608 */
[----:B------:R-:W-:Y:S02]  /*4190*/  SHF.R.U32.HI R8, RZ, R18, R13 ;  /* 0x00000012ff087219 */ /* 0x000fe4000001160d */
[----:B------:R-:W-:Y:S01]  /*41a0*/  @P2 SHF.R.U32.HI R9, RZ, R5, R2 ;  /* 0x00000005ff092219 */ /* 0x000fe20000011602 */
[----:B------:R-:W-:Y:S01]  /*41b0*/  IMAD R0, R72, R0, RZ ;  /* 0x0000000048007224 */ /* 0x000fe200078e02ff */
[----:B------:R-:W-:Y:S02]  /*41c0*/  SEL R8, R10, R8, !P0 ;  /* 0x000000080a087207 */ /* 0x000fe40004000000 */
[----:B------:R-:W-:Y:S01]  /*41d0*/  SEL R2, R11, R12, !P4 ;  /* 0x0000000c0b027207 */ /* 0x000fe20006000000 */
[----:B------:R-:W-:Y:S01]  /*41e0*/  IMAD R12, R72, R9, RZ ;  /* 0x00000009480c7224 */ /* 0x000fe200078e02ff */
[C---:B------:R-:W-:Y:S01]  /*41f0*/  ISETP.GE.AND P0, PT, R8.reuse, R0, PT ;  /* 0x000000000800720c */ /* 0x040fe20003f06270 */
[----:B------:R-:W-:Y:S03]  /*4200*/  IMAD.HI.U32 R0, R8, R4, RZ ;  /* 0x0000000408007227 */ /* 0x000fe600078e00ff */
[----:B------:R-:W-:Y:S02]  /*4210*/  ISETP.GE.OR P0, PT, R2, R12, P0 ;  /* 0x0000000c0200720c */ /* 0x000fe40000706670 */
[-C--:B------:R-:W-:Y:S04]  /*4220*/  SHF.R.U32.HI R0, RZ, R5.reuse, R0 ;  /* 0x00000005ff007219 */ /* 0x080fe80000011600 */
[----:B------:R-:W-:Y:S05]  /*4230*/  SEL R13, R8, R0, !P2 ;  /* 0x00000000080d7207 */ /* 0x000fea0005000000 */
[----:B------:R-:W-:Y:S02]  /*4240*/  IMAD.MOV R12, RZ, RZ, -R13 ;  /* 0x000000ffff0c7224 */ /* 0x000fe400078e0a0d */
[----:B------:R-:W-:Y:S04]  /*4250*/  @!P0 IMAD.HI.U32 R0, R2, R4, RZ ;  /* 0x0000000402008227 */ /* 0x000fe800078e00ff */
[----:B------:R-:W-:Y:S01]  /*4260*/  IMAD R12, R72, R12, R8 ;  /* 0x0000000c480c7224 */ /* 0x000fe200078e0208 */
[----:B------:R-:W-:Y:S04]  /*4270*/  @!P0 SHF.R.U32.HI R0, RZ, R5, R0 ;  /* 0x00000005ff008219 */ /* 0x000fe80000011600 */
[----:B------:R-:W-:Y:S04]  /*4280*/  @!P0 SEL R0, R2, R0, !P2 ;  /* 0x0000000002008207 */ /* 0x000fe80005000000 */
[----:B------:R-:W-:Y:S01]  /*4290*/  @!P0 IADD3 R13, PT, PT, R13, -R0, RZ ;  /* 0x800000000d0d8210 */ /* 0x000fe20007ffe0ff */
[----:B------:R-:W-:Y:S01]  /*42a0*/  @!P0 IMAD R0, R9, R12, R0 ;  /* 0x0000000c09008224 */ /* 0x000fe200078e0200 */
[----:B------:R-:W-:Y:S01]  /*42b0*/  IADD3 R9, PT, PT, -R8, RZ, RZ ;  /* 0x000000ff08097210 */ /* 0x000fe20007ffe1ff */
[--C-:B------:R-:W-:Y:S02]  /*42c0*/  IMAD.MOV R12, RZ, RZ, -R2.reuse ;  /* 0x000000ffff0c7224 */ /* 0x100fe400078e0a02 */
[----:B------:R-:W-:Y:S02]  /*42d0*/  @!P0 IMAD R8, R13, R72, R2 ;  /* 0x000000480d088224 */ /* 0x000fe400078e0202 */
[----:B------:R-:W-:Y:S02]  /*42e0*/  @!P0 IMAD.MOV.U32 R2, RZ, RZ, R0 ;  /* 0x000000ffff028224 */ /* 0x000fe400078e0000 */
[----:B------:R-:W-:Y:S02]  /*42f0*/  IMAD R11, R3, R12, R11 ;  /* 0x0000000c030b7224 */ /* 0x000fe400078e020b */
[----:B------:R-:W-:Y:S02]  /*4300*/  IMAD R10, R6, R9, R10 ;  /* 0x00000009060a7224 */ /* 0x000fe400078e020a */
[----:B------:R-:W-:Y:S02]  /*4310*/  IMAD R11, R2, R3, R11 ;  /* 0x00000003020b7224 */ /* 0x000fe400078e020b */
[----:B------:R-:W-:Y:S02]  /*4320*/  IMAD R10, R8, R6, R10 ;  /* 0x00000006080a7224 */ /* 0x000fe400078e020a */
.L_x_78:
[----:B------:R-:W-:Y:S05]  /*4330*/  BRA.U UP0, `(.L_x_79) ;  /* 0x0000000100107547 */ /* 0x000fea000b800000 */
[----:B------:R-:W-:Y:S04]  /*4340*/  MOV R2, UR13 ;  /* 0x0000000d00027c02 */ /* 0x000fe80008000f00 */
[----:B------:R-:W-:Y:S04]  /*4350*/  SHF.L.U32 R2, R2, 0x1f, RZ ;  /* 0x0000001f02027819 */ /* 0x000fe800000006ff */
[----:B------:R-:W1:Y:S02]  /*4360*/  SYNCS.PHASECHK.TRANS64.TRYWAIT P0, [UR6+0xe8], R2 ;  /* 0x0000e802ff0075a7 */ /* 0x000e640008001106 */
[----:B-1----:R-:W-:Y:S05]  /*4370*/  @!P0 BRA `(.L_x_80) ;  /* 0x0000004c00bc8947 */ /* 0x002fea0003800000 */
.L_x_79:
[----:B------:R-:W-:Y:S02]  /*4380*/  R2UR UR19, R15 ;  /* 0x000000000f1372ca */ /* 0x000fe400000e0000 */
[----:B------:R-:W-:Y:S02]  /*4390*/  R2UR UR18, R14 ;  /* 0x000000000e1272ca */ /* 0x000fe400000e0000 */
[----:B------:R-:W-:Y:S02]  /*43a0*/  ISETP.NE.U32.AND P2, PT, RZ, UR4, PT ;  /* 0x00000004ff007c0c */ /* 0x000fe4000bf45070 */
[----:B------:R-:W-:Y:S02]  /*43b0*/  SHF.L.U32 R14, R29, 0x1f, RZ ;  /* 0x0000001f1d0e7819 */ /* 0x000fe400000006ff */
[----:B------:R-:W-:Y:S05]  /*43c0*/  ISETP.NE.AND.EX P2, PT, RZ, UR5, PT, P2 ;  /* 0x00000005ff007c0c */ /* 0x000fea000bf45320 */
[----:B------:R-:W-:Y:S02]  /*43d0*/  USHF.L.U32 UR19, UR19, 0x7, URZ ;  /* 0x0000000713137899 */ /* 0x000fe400080006ff */
[----:B------:R-:W-:Y:S01]  /*43e0*/  USHF.L.U32 UR18, UR18, 0x7, URZ ;  /* 0x0000000712127899 */ /* 0x000fe200080006ff */
[----:B------:R-:W-:Y:S11]  /*43f0*/  BRA.U !UP3, `(.L_x_81) ;  /* 0x000000010b347547 */ /* 0x000ff6000b800000 */
[----:B------:R-:W-:Y:S01]  /*4400*/  UPLOP3.LUT UP2, UPT, UPT, UPT, UP1, 0x80, 0x8 ;  /* 0x000000000008789c */ /* 0x000fe20003f4f010 */
[----:B-1----:R-:W-:Y:S02]  /*4410*/  HFMA2 R0, -RZ, RZ, 0, 5.9604644775390625e-08 ;  /* 0x00000001ff007431 */ /* 0x002fe400000001ff */
[----:B------:R-:W-:Y:S03]  /*4420*/  IMAD.MOV.U32 R170, RZ, RZ, 0x1 ;  /* 0x00000001ffaa7424 */ /* 0x000fe600078e00ff */
[----:B------:R-:W-:Y:S05]  /*4430*/  PLOP3.LUT P0, PT, PT, PT, UP2, 0x80, 0x8 ;  /* 0x000000000008781c */ /* 0x000fea0003f0f028 */
[----:B------:R-:W1:Y:S01]  /*4440*/  @UP2 LDCU.64 UR10, c[0x0][0x888] ;  /* 0x00011100ff0a27ac */ /* 0x000e620008000a00 */
[----:B------:R-:W-:Y:S07]  /*4450*/  @UP2 UIMAD UR8, UR36, UR4, URZ ;  /* 0x00000004240822a4 */ /* 0x000fee000f8e02ff */
[----:B------:R-:W-:Y:S01]  /*4460*/  @!P0 PRMT R170, R0, 0x7610, R170 ;  /* 0x0000761000aa8816 */ /* 0x000fe200000000aa */
[----:B-1----:R-:W-:Y:S03]  /*4470*/  @UP2 UIMAD.WIDE UR10, UR8, 0x4, UR10 ;  /* 0x00000004080a28a5 */ /* 0x002fe6000f8e020a */
[----:B------:R-:W1:Y:S03]  /*4480*/  @!UP2 LDCU UR8, c[0x0][0x880] ;  /* 0x00011000ff08a7ac */ /* 0x000e660008000800 */
[----:B------:R-:W-:Y:S01]  /*4490*/  IMAD.U32 R8, RZ, RZ, UR10 ;  /* 0x0000000aff087e24 */ /* 0x000fe2000f8e00ff */
[----:B------:R-:W-:Y:S05]  /*44a0*/  MOV R9, UR11 ;  /* 0x0000000b00097c02 */ /* 0x000fea0008000f00 */
[----:B-----5:R3:W5:Y:S02]  /*44b0*/  @P0 LDG.E R79, desc[UR46][R8.64] ;  /* 0x0000002e084f0981 */ /* 0x020764000c1e1900 */
[----:B-1-3--:R-:W-:Y:S07]  /*44c0*/  @!P0 IMAD.U32 R79, RZ, RZ, UR8 ;  /* 0x00000008ff4f8e24 */ /* 0x00afee000f8e00ff */
.L_x_81:
[----:B-----5:R-:W-:Y:S01]  /*44d0*/  @!P2 FSETP.EQ.AND P0, PT, R79, RZ, PT ;  /* 0x000000ff4f00a20b */ /* 0x020fe20003f02000 */
[----:B------:R-:W-:Y:S01]  /*44e0*/  @!UPT UIADD3 URZ, UPT, UPT, URZ, URZ, URZ ;  /* 0x000000fffffff290 */ /* 0x000fe2000fffe0ff */
[----:B------:R-:W-:Y:S11]  /*44f0*/  @!P2 BRA `(.L_x_82) ;  /* 0x000000000014a947 */ /* 0x000ff60003800000 */
[----:B------:R-:W-:Y:S02]  /*4500*/  LOP3.LUT P2, RZ, R170, 0xff, RZ, 0xc0, !PT ;  /* 0x000000ffaaff7812 */ /* 0x000fe4000784c0ff */
[----:B------:R-:W-:Y:S04]  /*4510*/  PLOP3.LUT P0, PT, PT, PT, UP2, 0x80, 0x8 ;  /* 0x000000000008781c */ /* 0x000fe80003f0f028 */
[----:B------:R-:W-:Y:S07]  /*4520*/  PLOP3.LUT P0, PT, P0, PT, PT, 0x8, 0x80 ;  /* 0x000000000080781c */ /* 0x000fee000070e170 */
[----:B------:R-:W-:Y:S11]  /*4530*/  @P2 FSETP.EQ.AND P0, PT, R79, RZ, PT ;  /* 0x000000ff4f00220b */ /* 0x000ff60003f02000 */
[----:B------:R-:W-:Y:S02]  /*4540*/  @!UPT UIADD3 URZ, UPT, UPT, URZ, URZ, URZ ;  /* 0x000000fffffff290 */ /* 0x000fe4000fffe0ff */
.L_x_82:
[----:B------:R-:W3:Y:S01]  /*4550*/  SYNCS.PHASECHK.TRANS64.TRYWAIT P2, [UR6+0xd0], R14 ;  /* 0x0000d00eff0075a7 */ /* 0x000ee20008041106 */
[----:B------:R-:W-:Y:S04]  /*4560*/  ELECT P4, URZ, PT ;  /* 0x0000000000ff782f */ /* 0x000fe80003880000 */
[----:B------:R-:W-:Y:S11]  /*4570*/  PLOP3.LUT P4, PT, P0, P4, PT, 0xf2, 0x2f ;  /* 0x00000000002f781c */ /* 0x000ff60000789e72 */
[----:B------:R-:W-:Y:S02]  /*4580*/  @!UPT UIADD3 URZ, UPT, UPT, URZ, URZ, URZ ;  /* 0x000000fffffff290 */ /* 0x000fe4000fffe0ff */
[----:B--2---:R-:W-:Y:S05]  /*4590*/  @!P4 IADD3 R8, P0, PT, R30, 0x580, RZ ;  /* 0x000005801e08c810 */ /* 0x004fea0007f1e0ff */
[----:B-1----:R-:W-:Y:S01]  /*45a0*/  @!P4 IMAD.X R2, RZ, RZ, R31, P0 ;  /* 0x000000ffff02c224 */ /* 0x002fe200000e061f */
[----:B---3--:R-:W-:Y:S07]  /*45b0*/  @!P2 BRA `(.L_x_83) ;  /* 0x0000004c0044a947 */ /* 0x008fee0003800000 */
.L_x_163:
[----:B------:R-:W2:Y:S01]  /*45c0*/  LDC.64 R12, c[0x0][0xb18] ;  /* 0x0002c600ff0c7b82 */ /* 0x000ea20000000a00 */
[----:B------:R-:W-:Y:S01]  /*45d0*/  @!P4 R2UR UR8, R2 ;  /* 0x000000000208c2ca */ /* 0x000fe200000e0000 */
[----:B------:R-:W-:Y:S01]  /*45e0*/  VOTEU.ALL UP0, P4 ;  /* 0x0000000000ff7886 */ /* 0x000fe20002000000 */
[----:B------:R-:W-:Y:S01]  /*45f0*/  @!P4 R2UR UR9, R8 ;  /* 0x000000000809c2ca */ /* 0x000fe200000e0000 */
[----:B-1----:R-:W-:Y:S01]  /*4600*/  @!P4 IMAD.MOV.U32 R0, RZ, RZ, 0x2000 ;  /* 0x00002000ff00c424 */ /* 0x002fe200078e00ff */
[----:B------:R-:W-:Y:S03]  /*4610*/  UMOV UR10, 0x0 ;  /* 0x00000000000a7882 */ /* 0x000fe60000000000 */
[----:B------:R-:W1:Y:S01]  /*4620*/  @!P1 LDC R2, c[0x0][0xb0c] ;  /* 0x0002c300ff029b82 */ /* 0x000e620000000800 */
[----:B------:R-:W-:Y:S01]  /*4630*/  @!UP0 UIADD3 UR16, UPT, UPT, UR6, 0x200, URZ ;  /* 0x0000020006108890 */ /* 0x000fe2000fffe0ff */
[----:B------:R-:W-:Y:S01]  /*4640*/  @P3 SHF.R.U32.HI R26, RZ, 0x10, R21 ;  /* 0x00000010ff1a3819 */ /* 0x000fe20000011615 */
[----:B------:R-:W-:Y:S01]  /*4650*/  VOTEU.ALL UP0, P4 ;  /* 0x0000000000ff7886 */ /* 0x000fe20002000000 */
[----:B------:R-:W-:Y:S01]  /*4660*/  UMOV UR11, 0x10000000 ;  /* 0x10000000000b7882 */ /* 0x000fe20000000000 */
[----:B------:R-:W-:Y:S01]  /*4670*/  UMOV UR20, UR36 ;  /* 0x0000002400147c82 */ /* 0x000fe20008000000 */
[----:B------:R-:W-:Y:S02]  /*4680*/  VIADD R28, R28, 0x1 ;  /* 0x000000011c1c7836 */ /* 0x000fe40000000000 */
[----:B------:R-:W-:Y:S01]  /*4690*/  IMAD.U32 R9, RZ, RZ, UR8 ;  /* 0x00000008ff097e24 */ /* 0x000fe2000f8e00ff */
[----:B------:R-:W-:Y:S01]  /*46a0*/  UPRMT UR8, UR37, 0x654, UR17 ;  /* 0x0000065425087896 */ /* 0x000fe20008000011 */
[----:B------:R-:W-:Y:S03]  /*46b0*/  IMAD.U32 R8, RZ, RZ, UR9 ;  /* 0x00000009ff087e24 */ /* 0x000fe6000f8e00ff */
[----:B------:R-:W-:Y:S02]  /*46c0*/  @!P4 R2UR UR15, R9 ;  /* 0x00000000090fc2ca */ /* 0x000fe400000e0000 */
[----:B------:R-:W-:Y:S02]  /*46d0*/  @!P4 R2UR UR14, R8 ;  /* 0x00000000080ec2ca */ /* 0x000fe400000e0000 */
[----:B------:R-:W3:Y:S11]  /*46e0*/  LDC.64 R8, c[0x0][0xb10] ;  /* 0x0002c400ff087b82 */ /* 0x000ef60000000a00 */
[----:B------:R1:W-:Y:S01]  /*46f0*/  @!UP0 UTMALDG.3D [UR16], [UR14], desc[UR10] ;  /* 0x00000a100e0085b4 */ /* 0x0003e20008011000 */
[----:B------:R5:W-:Y:S01]  /*4700*/  @!P4 SYNCS.ARRIVE.TRANS64.RED.A0TR RZ, [UR6+0xc0], R0 ;  /* 0x0000c000ffffc9a7 */ /* 0x000be20008300406 */
[C---:B---3--:R-:W-:Y:S01]  /*4710*/  @!P1 IMAD.HI.U32 R8, R11.reuse, R8, RZ ;  /* 0x000000080b089227 */ /* 0x048fe200078e00ff */
[----:B--2---:R-:W-:Y:S02]  /*4720*/  @!P1 ISETP.NE.AND P0, PT, R12, 0x1, PT ;  /* 0x000000010c00980c */ /* 0x004fe40003f05270 */
[----:B-1----:R-:W-:Y:S01]  /*4730*/  @!P1 ISETP.NE.AND P2, PT, R2, 0x1, PT ;  /* 0x000000010200980c */ /* 0x002fe20003f45270 */
[----:B------:R-:W-:Y:S01]  /*4740*/  SYNCS.ARRIVE.TRANS64.RED.A1T0 RZ, [UR8], RZ ;  /* 0x000000ffffff79a7 */ /* 0x000fe20008100408 */
[C---:B------:R-:W-:Y:S01]  /*4750*/  @!P1 IMAD.HI.U32 R13, R10.reuse, R13, RZ ;  /* 0x0000000d0a0d9227 */ /* 0x040fe200078e00ff */
[----:B------:R-:W-:Y:S04]  /*4760*/  @!P1 SHF.R.U32.HI R8, RZ, R9, R8 ;  /* 0x00000009ff089219 */ /* 0x000fe80000011608 */
[----:B------:R-:W-:Y:S01]  /*4770*/  @!P1 SEL R8, R11, R8, !P2 ;  /* 0x000000080b089207 */ /* 0x000fe20005000000 */
[----:B------:R-:W1:Y:S01]  /*4780*/  SYNCS.PHASECHK.TRANS64.TRYWAIT P5, [UR6+0xd8], R14 ;  /* 0x0000d80eff0075a7 */ /* 0x000e6200080a1106 */
[----:B-----5:R-:W2:Y:S02]  /*4790*/  @!P1 LDC R0, c[0x0][0xb20] ;  /* 0x0002c800ff009b82 */ /* 0x020ea40000000800 */
[----:B--2---:R-:W-:Y:S04]  /*47a0*/  @!P1 SHF.R.U32.HI R0, RZ, R0, R13 ;  /* 0x00000000ff009219 */ /* 0x004fe8000001160d */
[----:B------:R-:W-:Y:S05]  /*47b0*/  @!P1 SEL R9, R10, R0, !P0 ;  /* 0x000000000a099207 */ /* 0x000fea0004000000 */
[----:B------:R-:W-:Y:S02]  /*47c0*/  @!P1 IMAD.IADD R0, R9, 0x1, -R8 ;  /* 0x0000000109009824 */ /* 0x000fe400078e0a08 */
[----:B------:R-:W-:Y:S02]  /*47d0*/  @!P1 IMAD.IADD R8, R8, 0x1, -R9 ;  /* 0x0000000108089824 */ /* 0x000fe400078e0a09 */
[----:B------:R-:W-:Y:S02]  /*47e0*/  @!P1 IMAD R11, R0, R2, R11 ;  /* 0x00000002000b9224 */ /* 0x000fe400078e020b */
[----:B------:R-:W-:Y:S01]  /*47f0*/  @!P1 IMAD R10, R8, R12, R10 ;  /* 0x0000000c080a9224 */ /* 0x000fe200078e020a */
[----:B-1----:R-:W-:Y:S06]  /*4800*/  @!P5 BRA `(.L_x_84) ;  /* 0x0000004800c8d947 */ /* 0x002fec0003800000 */
.L_x_165:
[----:B------:R-:W-:Y:S01]  /*4810*/  @!P4 IADD3 R2, P0, PT, R30, 0x580, RZ ;  /* 0x000005801e02c810 */ /* 0x000fe20007f1e0ff */
[----:B------:R-:W-:Y:S01]  /*4820*/  VOTEU.ALL UP0, P4 ;  /* 0x0000000000ff7886 */ /* 0x000fe20002000000 */
[----:B------:R-:W-:Y:S01]  /*4830*/  UMOV UR20, 0x0 ;  /* 0x0000000000147882 */ /* 0x000fe20000000000 */
[----:B------:R-:W-:Y:S01]  /*4840*/  UMOV UR21, 0x10000000 ;  /* 0x1000000000157882 */ /* 0x000fe20000000000 */
[----:B------:R-:W-:Y:S01]  /*4850*/  @!P4 R2UR UR9, R2 ;  /* 0x000000000209c2ca */ /* 0x000fe200000e0000 */
[----:B-1----:R-:W-:Y:S01]  /*4860*/  @!P4 IMAD.X R0, RZ, RZ, R31, P0 ;  /* 0x000000ffff00c224 */ /* 0x002fe200000e061f */
[----:B------:R-:W-:Y:S01]  /*4870*/  @!UP0 UIADD3 UR10, UPT, UPT, UR18, 0x40, URZ ;  /* 0x00000040120a8890 */ /* 0x000fe2000fffe0ff */
[----:B------:R-:W-:Y:S01]  /*4880*/  ISETP.NE.AND P0, PT, R28, 0x2, PT ;  /* 0x000000021c00780c */ /* 0x000fe20003f05270 */
[----:B------:R-:W-:Y:S01]  /*4890*/  UMOV UR11, UR19 ;  /* 0x00000013000b7c82 */ /* 0x000fe20008000000 */
[----:B------:R-:W-:Y:S01]  /*48a0*/  UMOV UR12, UR36 ;  /* 0x00000024000c7c82 */ /* 0x000fe20008000000 */
[----:B------:R-:W-:Y:S01]  /*48b0*/  @!P4 R2UR UR8, R0 ;  /* 0x000000000008c2ca */ /* 0x000fe200000e0000 */
[----:B------:R-:W-:Y:S01]  /*48c0*/  IMAD.IADD R14, R10, 0x1, R168 ;  /* 0x000000010a0e7824 */ /* 0x000fe200078e02a8 */
[----:B------:R-:W-:Y:S01]  /*48d0*/  @P3 R2UR UR36, R26 ;  /* 0x000000001a2432ca */ /* 0x000fe200000e0000 */
[----:B------:R-:W-:Y:S01]  /*48e0*/  IMAD.IADD R15, R11, 0x1, R169 ;  /* 0x000000010b0f7824 */ /* 0x000fe200078e02a9 */
[----:B------:R-:W-:Y:S02]  /*48f0*/  SEL R0, RZ, 0x1, P0 ;  /* 0x00000001ff007807 */ /* 0x000fe40000000000 */
[----:B------:R-:W-:Y:S01]  /*4900*/  LOP3.LUT R29, R29, 0x1, RZ, 0x3c, !PT ;  /* 0x000000011d1d7812 */ /* 0x000fe200078e3cff */
[----:B------:R-:W-:Y:S01]  /*4910*/  IMAD.U32 R8, RZ, RZ, UR9 ;  /* 0x00000009ff087e24 */ /* 0x000fe2000f8e00ff */
[----:B------:R-:W-:Y:S01]  /*4920*/  @!UP0 UIADD3 UR9, UPT, UPT, UR6, 0xc8, URZ ;  /* 0x000000c806098890 */ /* 0x000fe2000fffe0ff */
[----:B------:R-:W-:Y:S02]  /*4930*/  LOP3.LUT R27, R27, R0, RZ, 0x3c, !PT ;  /* 0x000000001b1b7212 */ /* 0x000fe400078e3cff */
[----:B------:R-:W-:Y:S02]  /*4940*/  SEL R28, R28, RZ, P0 ;  /* 0x000000ff1c1c7207 */ /* 0x000fe40000000000 */
[----:B------:R-:W-:Y:S01]  /*4950*/  IMAD.U32 R9, RZ, RZ, UR8 ;  /* 0x00000008ff097e24 */ /* 0x000fe2000f8e00ff */
[----:B------:R-:W-:Y:S01]  /*4960*/  @!P4 R2UR UR14, R8 ;  /* 0x00000000080ec2ca */ /* 0x000fe200000e0000 */
[----:B------:R-:W-:Y:S01]  /*4970*/  @!UP0 UIADD3 UR8, UPT, UPT, UR6, 0x2200, URZ ;  /* 0x0000220006088890 */ /* 0x000fe2000fffe0ff */
[----:B------:R-:W-:Y:S02]  /*4980*/  VOTEU.ALL UP0, P4 ;  /* 0x0000000000ff7886 */ /* 0x000fe40002000000 */
[----:B------:R-:W-:Y:S11]  /*4990*/  @!P4 R2UR UR15, R9 ;  /* 0x00000000090fc2ca */ /* 0x000ff600000e0000 */
[----:B------:R-:W-:Y:S02]  /*49a0*/  @!UPT UIADD3 URZ, UPT, UPT, URZ, URZ, URZ ;  /* 0x000000fffffff290 */ /* 0x000fe4000fffe0ff */
[----:B------:R3:W-:Y:S01]  /*49b0*/  @!UP0 UTMALDG.3D [UR8], [UR14], desc[UR20] ;  /* 0x000014080e0085b4 */ /* 0x0007e20008011000 */
[----:B------:R3:W-:Y:S01]  /*49c0*/  @!P4 SYNCS.ARRIVE.TRANS64.RED.A0TR RZ, [UR6+0xc8], R25 ;  /* 0x0000c819ffffc9a7 */ /* 0x0007e20008300406 */
[----:B------:R-:W-:Y:S01]  /*49d0*/  UPLOP3.LUT UP0, UPT, UPT, UPT, UPT, 0x80, 0x8 ;  /* 0x000000000008789c */ /* 0x000fe20003f0f070 */
[----:B------:R-:W-:Y:S01]  /*49e0*/  SYNCS.ARRIVE.TRANS64.RED.A1T0 RZ, [UR7], RZ ;  /* 0x000000ffffff79a7 */ /* 0x000fe20008100407 */
[----:B------:R-:W-:Y:S09]  /*49f0*/  @P3 BRA `(.L_x_85) ;  /* 0xfffffff400543947 */ /* 0x000ff2000383ffff */
[----:B------:R-:W-:-:S04]  /*4a00*/  SHF.L.U32 R2, R29, 0x1f, RZ ;  /* 0x0000001f1d027819 */ /* 0x000fc800000006ff */
[----:B------:R-:W1:Y:S02]  /*4a10*/  SYNCS.PHASECHK.TRANS64.TRYWAIT P0, [UR6+0xd0], R2 ;  /* 0x0000d002ff0075a7 */ /* 0x000e640008001106 */
[----:B-1----:R-:W-:Y:S05]  /*4a20*/  @!P0 BRA `(.L_x_86) ;  /* 0x0000004800588947 */ /* 0x002fea0003800000 */
.L_x_167:
[----:B-1----:R-:W-:-:S07]  /*4a30*/  MOV R0, UR6 ;  /* 0x0000000600007c02 */ /* 0x002fce0008000f00 */
.L_x_87:
[----:B-1----:R-:W-:-:S04]  /*4a40*/  SHF.L.U32 R2, R29, 0x1f, RZ ;  /* 0x0000001f1d027819 */ /* 0x002fc800000006ff */
[----:B------:R1:W2:Y:S03]  /*4a50*/  SYNCS.PHASECHK.TRANS64.TRYWAIT P0, [R0+URZ+0xd8], R2 ;  /* 0x0000d802000075a7 */ /* 0x0002a600080011ff */
[----:B--2---:R-:W-:Y:S05]  /*4a60*/  @!P0 NANOSLEEP.SYNCS 0x989680 ;  /* 0x009896800000895d */ /* 0x004fea0003900000 */
[----:B------:R-:W2:Y:S02]  /*4a70*/  @!P0 SYNCS.PHASECHK.TRANS64 P0, [R0+URZ+0xd8], R2 ;  /* 0x0000d802000085a7 */ /* 0x000ea400080010ff */
[----:B--23--:R-:W-:Y:S05]  /*4a80*/  @P0 EXIT ;  /* 0x000000000000094d */ /* 0x00cfea0003800000 */
[----:B------:R-:W-:Y:S05]  /*4a90*/  BRA `(.L_x_87) ;  /* 0xfffffffc00e87947 */ /* 0x000fea000383ffff */
.L_x_76:
[----:B------:R-:W-:-:S06]  /*4aa0*/  UISETP.GE.AND UP0, UPT, UR6, 0x4, UPT ;  /* 0x000000040600788c */ /* 0x000fcc000bf06270 */
[----:B------:R-:W-:-:S13]  /*4ab0*/  PLOP3.LUT P0, PT, PT, PT, UP0, 0x80, 0x8 ;  /* 0x000000000008781c */ /* 0x000fda0003f0f008 */
[----:B------:R-:W-:Y:S05]  /*4ac0*/  @!P0 EXIT ;  /* 0x000000000000894d */ /* 0x000fea0003800000 */
[----:B------:R-:W-:Y:S01]  /*4ad0*/  BAR.SYNC.DEFER_BLOCKING 0x6, 0xa0 ;  /* 0x0182800000007b1d */ /* 0x000fe20000010000 */
[C---:B------:R-:W-:Y:S01]  /*4ae0*/  IMAD.SHL.U32 R3, R187.reuse, 0x40, RZ ;  /* 0x00000040bb037824 */ /* 0x040fe200078e00ff */
[----:B------:R-:W-:Y:S01]  /*4af0*/  LOP3.LUT R185, R2, 0x60, R187, 0xf8, !PT ;  /* 0x0000006002b97812 */ /* 0x000fe200078ef8bb */
[C---:B------:R-:W-:Y:S01]  /*4b00*/  IMAD.SHL.U32 R171, R187.reuse, 0x8, RZ ;  /* 0x00000008bbab7824 */ /* 0x040fe200078e00ff */
[C---:B------:R-:W-:Y:S01]  /*4b10*/  LOP3.LUT R190, R187.reuse, 0x60, RZ, 0xc0, !PT ;  /* 0x00000060bbbe7812 */ /* 0x040fe200078ec0ff */
[----:B------:R-:W-:Y:S01]  /*4b20*/  IMAD.U32 R156, R187, 0x10000, RZ ;  /* 0x00010000bb9c7824 */ /* 0x000fe200078e00ff */
[----:B------:R-:W-:Y:S02]  /*4b30*/  UMOV UR49, 0x400 ;  /* 0x0000040000317882 */ /* 0x000fe40000000000 */
[----:B------:R-:W1:Y:S01]  /*4b40*/  LDC R178, c[0x0][0x370] ;  /* 0x0000dc00ffb27b82 */ /* 0x000e620000000800 */
[----:B------:R-:W-:Y:S01]  /*4b50*/  ULEA UR49, UR37, UR49, 0x18 ;  /* 0x0000003125317291 */ /* 0x000fe2000f8ec0ff */
[----:B------:R-:W-:Y:S01]  /*4b60*/  LOP3.LUT R4, R3, 0x180, RZ, 0xc0, !PT ;  /* 0x0000018003047812 */ /* 0x000fe200078ec0ff */
[----:B------:R-:W-:Y:S01]  /*4b70*/  IMAD.MOV.U32 R139, RZ, RZ, RZ ;  /* 0x000000ffff8b7224 */ /* 0x000fe200078e00ff */
[----:B------:R-:W-:Y:S01]  /*4b80*/  LOP3.LUT R188, R187, 0x2, RZ, 0xc0, !PT ;  /* 0x00000002bbbc7812 */ /* 0x000fe200078ec0ff */
[----:B------:R-:W-:Y:S01]  /*4b90*/  UIADD3 UR4, UPT, UPT, UR49, 0x4200, URZ ;  /* 0x0000420031047890 */ /* 0x000fe2000fffe0ff */
[----:B------:R-:W-:-:S02]  /*4ba0*/  LOP3.LUT R171, R4, 0x30, R171, 0xf8, !PT ;  /* 0x0000003004ab7812 */ /* 0x000fc400078ef8ab */
[----:B------:R-:W-:Y:S01]  /*4bb0*/  CS2R R182, SRZ ;  /* 0x0000000000b67805 */ /* 0x000fe2000001ff00 */
[----:B------:R-:W2:Y:S01]  /*4bc0*/  LDC R74, c[0x0][0xb0c] ;  /* 0x0002c300ff4a7b82 */ /* 0x000ea20000000800 */
[----:B------:R-:W-:Y:S01]  /*4bd0*/  LOP3.LUT R156, R156, 0x600000, RZ, 0xc0, !PT ;  /* 0x006000009c9c7812 */ /* 0x000fe200078ec0ff */
[----:B------:R-:W-:Y:S01]  /*4be0*/  IMAD.MOV.U32 R192, RZ, RZ, RZ ;  /* 0x000000ffffc07224 */ /* 0x000fe200078e00ff */
[----:B------:R-:W-:Y:S02]  /*4bf0*/  LOP3.LUT R171, R171, 0x1e40, R3, 0xf8, !PT ;  /* 0x00001e40abab7812 */ /* 0x000fe400078ef803 */
[----:B------:R-:W-:Y:S02]  /*4c00*/  CS2R R180, SRZ ;  /* 0x0000000000b47805 */ /* 0x000fe4000001ff00 */
[----:B------:R-:W-:Y:S01]  /*4c10*/  LOP3.LUT R187, R187, 0x4, RZ, 0xc0, !PT ;  /* 0x00000004bbbb7812 */ /* 0x000fe200078ec0ff */
[----:B------:R-:W-:Y:S01]  /*4c20*/  IMAD.MOV R176, RZ, RZ, -R188 ;  /* 0x000000ffffb07224 */ /* 0x000fe200078e0abc */
[----:B------:R-:W4:Y:S01]  /*4c30*/  LDCU.64 UR52, c[0x0][0x348] ;  /* 0x00006900ff3477ac */ /* 0x000f220008000a00 */
[----:B------:R-:W1:Y:S01]  /*4c40*/  LDC R173, c[0x0][0xb20] ;  /* 0x0002c800ffad7b82 */ /* 0x000e620000000800 */
[----:B------:R-:W3:Y:S01]  /*4c50*/  LDS R0, [UR49+0x1a0] ;  /* 0x0001a031ff007984 */ /* 0x000ee20008000800 */
[----:B------:R-:W-:Y:S01]  /*4c60*/  VIADD R186, R171, UR49 ;  /* 0x00000031abba7c36 */ /* 0x000fe20008000000 */
[----:B------:R-:W-:Y:S01]  /*4c70*/  IADD3 R184, PT, PT, -R187, 0x2, RZ ;  /* 0x00000002bbb87810 */ /* 0x000fe20007ffe1ff */
[----:B------:R-:W-:Y:S01]  /*4c80*/  IMAD.MOV R175, RZ, RZ, -R187 ;  /* 0x000000ffffaf7224 */ /* 0x000fe200078e0abb */
[----:B------:R-:W1:Y:S01]  /*4c90*/  LDCU UR50, c[0x0][0x384] ;  /* 0x00007080ff3277ac */ /* 0x000e620008000800 */
[----:B------:R-:W-:-:S02]  /*4ca0*/  IMAD.U32 R189, RZ, RZ, UR4 ;  /* 0x00000004ffbd7e24 */ /* 0x000fc4000f8e00ff */
[----:B------:R-:W1:Y:S01]  /*4cb0*/  LDC R73, c[0x0][0xb30] ;  /* 0x0002cc00ff497b82 */ /* 0x000e620000000800 */
[----:B------:R-:W-:Y:S01]  /*4cc0*/  VIADD R186, R186, 0x200 ;  /* 0x00000200baba7836 */ /* 0x000fe20000000000 */
[----:B------:R-:W1:Y:S01]  /*4cd0*/  LDCU.64 UR38, c[0x0][0x888] ;  /* 0x00011100ff2677ac */ /* 0x000e620008000a00 */
[----:B------:R-:W1:Y:S05]  /*4ce0*/  LDCU.64 UR44, c[0x0][0x8c0] ;  /* 0x00011800ff2c77ac */ /* 0x000e6a0008000a00 */
[----:B------:R-:W1:Y:S01]  /*4cf0*/  LDC R174, c[0x0][0x388] ;  /* 0x0000e200ffae7b82 */ /* 0x000e620000000800 */
[----:B------:R-:W-:-:S07]  /*4d00*/  UIADD3 UR48, UPT, UPT, UR49, 0x200, URZ ;  /* 0x0000020031307890 */ /* 0x000fce000fffe0ff */
[----:B------:R-:W1:Y:S08]  /*4d10*/  LDC.64 R166, c[0x0][0xb10] ;  /* 0x0002c400ffa67b82 */ /* 0x000e700000000a00 */
[----:B------:R-:W1:Y:S08]  /*4d20*/  LDC.64 R70, c[0x0][0xb18] ;  /* 0x0002c600ff467b82 */ /* 0x000e700000000a00 */
[----:B------:R-:W1:Y:S01]  /*4d30*/  LDC.64 R162, c[0x0][0x888] ;  /* 0x00022200ffa27b82 */ /* 0x000e620000000a00 */
[----:B---3--:R-:W-:-:S07]  /*4d40*/  IMAD.IADD R156, R0, 0x1, R156 ;  /* 0x00000001009c7824 */ /* 0x008fce00078e029c */
[----:B------:R-:W3:Y:S08]  /*4d50*/  LDC.64 R68, c[0x0][0xb28] ;  /* 0x0002ca00ff447b82 */ /* 0x000ef00000000a00 */
[----:B------:R-:W1:Y:S08]  /*4d60*/  LDC.64 R164, c[0x0][0x890] ;  /* 0x00022400ffa47b82 */ /* 0x000e700000000a00 */
[----:B------:R-:W1:Y:S08]  /*4d70*/  LDC.64 R160, c[0x0][0x8b0] ;  /* 0x00022c00ffa07b82 */ /* 0x000e700000000a00 */
[----:B------:R-:W1:Y:S08]  /*4d80*/  LDC.64 R158, c[0x0][0x8a8] ;  /* 0x00022a00ff9e7b82 */ /* 0x000e700000000a00 */
[----:B--2-4-:R-:W1:Y:S02]  /*4d90*/  LDC R177, c[0x0][0x374] ;  /* 0x0000dd00ffb17b82 */ /* 0x014e640000000800 */
.L_x_116:
[----:B------:R-:W-:Y:S02]  /*4da0*/  LEA R0, R192, UR49, 0x3 ;  /* 0x00000031c0007c11 */ /* 0x000fe4000f8e18ff */
[----:B------:R-:W-:Y:S02]  /*4db0*/  SHF.L.U32 R2, R182, 0x1f, RZ ;  /* 0x0000001fb6027819 */ /* 0x000fe400000006ff */
[----:B------:R-:W-:Y:S02]  /*4dc0*/  LEA R16, R192, UR49, 0x4 ;  /* 0x00000031c0107c11 */ /* 0x000fe4000f8e20ff */
[----:B------:R-:W2:Y:S02]  /*4dd0*/  SYNCS.PHASECHK.TRANS64.TRYWAIT P0, [R0+URZ+0xf0], R2 ;  /* 0x0000f002000075a7 */ /* 0x000ea400080011ff */
[----:B-12---:R-:W-:Y:S05]  /*4de0*/  @!P0 BRA `(.L_x_88) ;  /* 0x0000004400808947 */ /* 0x006fea0003800000 */
.L_x_168:
[----:B------:R-:W4:Y:S01]  /*4df0*/  LDC.64 R10, c[0x0][0xb10] ;  /* 0x0002c400ff0a7b82 */ /* 0x000f220000000a00 */
[----:B------:R-:W3:Y:S01]  /*4e00*/  LDS.128 R16, [R16+0x180] ;  /* 0x0001800010107984 */ /* 0x000ee20000000c00 */
[----:B-1----:R-:W-:Y:S01]  /*4e10*/  ISETP.NE.AND P1, PT, R73, 0x1, PT ;  /* 0x000000014900780c */ /* 0x002fe20003f25270 */
[----:B--2---:R-:W-:Y:S01]  /*4e20*/  VIADD R0, R0, 0x100 ;  /* 0x0000010000007836 */ /* 0x004fe20000000000 */
[----:B------:R-:W-:Y:S04]  /*4e30*/  ISETP.GE.AND P0, PT, R72, 0x1, PT ;  /* 0x000000014800780c */ /* 0x000fe80003f06270 */
[----:B------:R-:W1:Y:S01]  /*4e40*/  LDC.64 R8, c[0x0][0xb18] ;  /* 0x0002c600ff087b82 */ /* 0x000e620000000a00 */
[----:B------:R-:W-:Y:S01]  /*4e50*/  PRMT R0, RZ, 0x654, R0 ;  /* 0x00000654ff007816 */ /* 0x000fe20000000000 */
[----:B------:R-:W-:Y:S01]  /*4e60*/  @!PT LDS RZ, [RZ] ;  /* 0x00000000fffff984 */ /* 0x000fe20000000800 */
[----:B------:R-:W-:Y:S01]  /*4e70*/  @!PT LDS RZ, [RZ] ;  /* 0x00000000fffff984 */ /* 0x000fe20000000800 */
[----:B------:R-:W-:Y:S01]  /*4e80*/  @!PT LDS RZ, [RZ] ;  /* 0x00000000fffff984 */ /* 0x000fe20000000800 */
[----:B------:R-:W-:Y:S01]  /*4e90*/  @!PT LDS RZ, [RZ] ;  /* 0x00000000fffff984 */ /* 0x000fe20000000800 */
[----:B------:R2:W-:Y:S06]  /*4ea0*/  MEMBAR.ALL.CTA ;  /* 0x0000000000007992 */ /* 0x0005ec0000008000 */
[----:B--2---:R-:W2:Y:S01]  /*4eb0*/  FENCE.VIEW.ASYNC.S ;  /* 0x00000000000073c6 */ /* 0x004ea20000000000 */
[----:B------:R-:W1:Y:S08]  /*4ec0*/  @!P1 LDC R12, c[0x0][0xb20] ;  /* 0x0002c800ff0c9b82 */ /* 0x000e700000000800 */
[----:B------:R-:W1:Y:S01]  /*4ed0*/  @!P1 LDC R7, c[0x0][0xb0c] ;  /* 0x0002c300ff079b82 */ /* 0x000e620000000800 */
[----:B--2---:R2:W-:Y:S01]  /*4ee0*/  SYNCS.ARRIVE.TRANS64.RED.A1T0 RZ, [R0+URZ], RZ ;  /* 0x000000ff00ff79a7 */ /* 0x0045e200081004ff */
[----:B---3--:R-:W-:Y:S04]  /*4ef0*/  LOP3.LUT P4, RZ, R18, 0x1, RZ, 0xc0, !PT ;  /* 0x0000000112ff7812 */ /* 0x008fe8000788c0ff */
[----:B------:R-:W-:Y:S09]  /*4f00*/  P2R R191, PR, RZ, 0x10 ;  /* 0x00000010ffbf7803 */ /* 0x000ff20000000000 */
[----:B------:R-:W-:Y:S02]  /*4f10*/  @P4 MOV R76, R16 ;  /* 0x00000010004c4202 */ /* 0x000fe40000000f00 */
[----:B------:R-:W-:Y:S01]  /*4f20*/  @P4 LOP3.LUT R75, R17, 0xffff, RZ, 0xc0, !PT ;  /* 0x0000ffff114b4812 */ /* 0x000fe200078ec0ff */
[----:B--2-4-:R-:W-:Y:S06]  /*4f30*/  @!P0 BRA `(.L_x_89) ;  /* 0x0000000000a48947 */ /* 0x014fec0003800000 */
[----:B------:R-:W-:Y:S01]  /*4f40*/  IMAD.HI.U32 R0, R177, R71, RZ ;  /* 0x00000047b1007227 */ /* 0x000fe200078e00ff */
[----:B------:R-:W-:Y:S02]  /*4f50*/  ISETP.NE.AND P0, PT, R70, 0x1, PT ;  /* 0x000000014600780c */ /* 0x000fe40003f05270 */
[----:B------:R-:W-:Y:S01]  /*4f60*/  ISETP.NE.AND P2, PT, R72, 0x1, PT ;  /* 0x000000014800780c */ /* 0x000fe20003f45270 */
[----:B------:R-:W-:Y:S01]  /*4f70*/  IMAD.HI.U32 R4, R178, R166, RZ ;  /* 0x000000a6b2047227 */ /* 0x000fe200078e00ff */
[----:B------:R-:W-:Y:S02]  /*4f80*/  SHF.R.U32.HI R0, RZ, R173, R0 ;  /* 0x000000adff007219 */ /* 0x000fe40000011600 */
[----:B------:R-:W-:Y:S01]  /*4f90*/  ISETP.NE.AND P3, PT, R74, 0x1, PT ;  /* 0x000000014a00780c */ /* 0x000fe20003f65270 */
[----:B------:R-:W-:Y:S01]  /*4fa0*/  IMAD.HI.U32 R6, R75, R71, RZ ;  /* 0x000000474b067227 */ /* 0x000fe200078e00ff */
[-C--:B------:R-:W-:Y:S02]  /*4fb0*/  SHF.R.U32.HI R4, RZ, R167.reuse, R4 ;  /* 0x000000a7ff047219 */ /* 0x080fe40000011604 */
[----:B------:R-:W-:Y:S01]  /*4fc0*/  SEL R0, R177, R0, !P0 ;  /* 0x00000000b1007207 */ /* 0x000fe20004000000 */
[----:B------:R-:W-:Y:S01]  /*4fd0*/  IMAD.HI.U32 R5, R76, R166, RZ ;  /* 0x000000a64c057227 */ /* 0x000fe200078e00ff */
[----:B------:R-:W-:Y:S03]  /*4fe0*/  SEL R4, R178, R4, !P3 ;  /* 0x00000004b2047207 */ /* 0x000fe60005800000 */
[-C--:B------:R-:W-:Y:S01]  /*4ff0*/  IMAD.HI.U32 R3, R0, R68.reuse, RZ ;  /* 0x0000004400037227 */ /* 0x080fe200078e00ff */
[----:B------:R-:W-:Y:S03]  /*5000*/  SHF.R.U32.HI R5, RZ, R167, R5 ;  /* 0x000000a7ff057219 */ /* 0x000fe60000011605 */
[----:B------:R-:W-:Y:S01]  /*5010*/  IMAD.HI.U32 R2, R4, R68, RZ ;  /* 0x0000004404027227 */ /* 0x000fe200078e00ff */
[----:B------:R-:W-:Y:S02]  /*5020*/  @P2 SHF.R.U32.HI R0, RZ, R69, R3 ;  /* 0x00000045ff002219 */ /* 0x000fe40000011603 */
[----:B------:R-:W-:Y:S02]  /*5030*/  SHF.R.U32.HI R3, RZ, R173, R6 ;  /* 0x000000adff037219 */ /* 0x000fe40000011606 */
[----:B------:R-:W-:Y:S01]  /*5040*/  @P2 SHF.R.U32.HI R4, RZ, R69, R2 ;  /* 0x00000045ff042219 */ /* 0x000fe20000011602 */
[----:B------:R-:W-:Y:S01]  /*5050*/  IMAD R0, R72, R0, RZ ;  /* 0x0000000048007224 */ /* 0x000fe200078e02ff */
[----:B------:R-:W-:Y:S02]  /*5060*/  SEL R3, R75, R3, !P0 ;  /* 0x000000034b037207 */ /* 0x000fe40004000000 */
[----:B------:R-:W-:Y:S01]  /*5070*/  SEL R2, R76, R5, !P3 ;  /* 0x000000054c027207 */ /* 0x000fe20005800000 */
[----:B------:R-:W-:Y:S01]  /*5080*/  IMAD R5, R72, R4, RZ ;  /* 0x0000000448057224 */ /* 0x000fe200078e02ff */
[C---:B------:R-:W-:Y:S01]  /*5090*/  ISETP.GE.AND P0, PT, R3.reuse, R0, PT ;  /* 0x000000000300720c */ /* 0x040fe20003f06270 */
[C---:B------:R-:W-:Y:S03]  /*50a0*/  IMAD.HI.U32 R0, R3.reuse, R68, RZ ;  /* 0x0000004403007227 */ /* 0x040fe600078e00ff */
[C---:B------:R-:W-:Y:S02]  /*50b0*/  ISETP.GE.OR P0, PT, R2.reuse, R5, P0 ;  /* 0x000000050200720c */ /* 0x040fe40000706670 */
[----:B------:R-:W-:Y:S04]  /*50c0*/  SHF.R.U32.HI R0, RZ, R69, R0 ;  /* 0x00000045ff007219 */ /* 0x000fe80000011600 */
[C---:B------:R-:W-:Y:S05]  /*50d0*/  SEL R6, R3.reuse, R0, !P2 ;  /* 0x0000000003067207 */ /* 0x040fea0005000000 */
        /* <DEDUP_REMOVED lines=14> */
[----:B------:R-:W-:Y:S07]  /*51c0*/  IMAD R75, R3, R70, R75 ;  /* 0x00000046034b7224 */ /* 0x000fee00078e024b */
.L_x_89:
[----:B-1----:R-:W-:Y:S01]  /*51d0*/  @!P1 ISETP.NE.AND P0, PT, R8, 0x1, PT ;  /* 0x000000010800980c */ /* 0x002fe20003f05270 */
[----:B------:R-:W-:Y:S01]  /*51e0*/  @!P1 IMAD.HI.U32 R0, R76, R10, RZ ;  /* 0x0000000a4c009227 */ /* 0x000fe200078e00ff */
[----:B------:R-:W-:Y:S01]  /*51f0*/  @!P1 ISETP.NE.AND P2, PT, R7, 0x1, PT ;  /* 0x000000010700980c */ /* 0x000fe20003f45270 */
[----:B------:R-:W-:Y:S01]  /*5200*/  ULOP3.LUT UP0, URZ, UR48, 0x1b0, URZ, 0xc0, !UPT ;  /* 0x000001b030ff7892 */ /* 0x000fe2000f80c0ff */
[----:B------:R-:W-:Y:S01]  /*5210*/  R2UR UR42, R15 ;  /* 0x000000000f2a72ca */ /* 0x000fe200000e0000 */
[C---:B------:R-:W-:Y:S01]  /*5220*/  @!P1 IMAD.HI.U32 R2, R75.reuse, R9, RZ ;  /* 0x000000094b029227 */ /* 0x040fe200078e00ff */
[----:B------:R-:W-:Y:S02]  /*5230*/  @!P1 SHF.R.U32.HI R0, RZ, R11, R0 ;  /* 0x0000000bff009219 */ /* 0x000fe40000011600 */
[----:B------:R-:W-:Y:S01]  /*5240*/  R2UR UR41, R14 ;  /* 0x000000000e2972ca */ /* 0x000fe200000e0000 */
[----:B------:R-:W-:Y:S01]  /*5250*/  VIADD R192, R192, 0x1 ;  /* 0x00000001c0c07836 */ /* 0x000fe20000000000 */
[----:B------:R-:W-:Y:S02]  /*5260*/  @!P1 SHF.R.U32.HI R2, RZ, R12, R2 ;  /* 0x0000000cff029219 */ /* 0x000fe40000011602 */
[----:B------:R-:W-:Y:S02]  /*5270*/  @!P1 SEL R3, R76, R0, !P2 ;  /* 0x000000004c039207 */ /* 0x000fe40005000000 */
[----:B------:R-:W-:Y:S02]  /*5280*/  @!P1 SEL R2, R75, R2, !P0 ;  /* 0x000000024b029207 */ /* 0x000fe40004000000 */
[----:B------:R-:W-:Y:S01]  /*5290*/  @P4 SHF.R.U32.HI R179, RZ, 0x10, R17 ;  /* 0x00000010ffb34819 */ /* 0x000fe20000011611 */
[----:B------:R-:W-:Y:S02]  /*52a0*/  USHF.L.U32 UR42, UR42, 0x7, URZ ;  /* 0x000000072a2a7899 */ /* 0x000fe400080006ff */
[----:B------:R-:W-:Y:S02]  /*52b0*/  @!P1 IMAD.IADD R0, R2, 0x1, -R3 ;  /* 0x0000000102009824 */ /* 0x000fe400078e0a03 */
[----:B------:R-:W-:Y:S01]  /*52c0*/  @!P1 IMAD.IADD R2, R3, 0x1, -R2 ;  /* 0x0000000103029824 */ /* 0x000fe200078e0a02 */
[----:B------:R-:W-:Y:S01]  /*52d0*/  USHF.L.U32 UR41, UR41, 0x7, URZ ;  /* 0x0000000729297899 */ /* 0x000fe200080006ff */
[----:B------:R-:W-:Y:S02]  /*52e0*/  @!P1 IMAD R76, R0, R7, R76 ;  /* 0x00000007004c9224 */ /* 0x000fe400078e024c */
[----:B------:R-:W-:Y:S01]  /*52f0*/  @!P1 IMAD R75, R2, R8, R75 ;  /* 0x00000008024b9224 */ /* 0x000fe200078e024b */
[----:B------:R-:W-:Y:S08]  /*5300*/  BRA.U !UP0, `(.L_x_90) ;  /* 0x0000000108407547 */ /* 0x000ff0000b800000 */
[----:B------:R-:W1:Y:S01]  /*5310*/  LDCU.64 UR8, c[0x4][0x80] ;  /* 0x01001000ff0877ac */ /* 0x000e620008000a00 */
[----:B------:R-:W-:Y:S01]  /*5320*/  MOV R3, 0x0 ;  /* 0x0000000000037802 */ /* 0x000fe20000000f00 */
[----:B------:R-:W-:Y:S02]  /*5330*/  HFMA2 R12, -RZ, RZ, 0, 5.9604644775390625e-08 ;  /* 0x00000001ff0c7431 */ /* 0x000fe400000001ff */
[----:B------:R-:W-:Y:S02]  /*5340*/  IMAD.MOV.U32 R8, RZ, RZ, 0x70 ;  /* 0x00000070ff087424 */ /* 0x000fe400078e00ff */
[----:B------:R-:W-:Y:S01]  /*5350*/  IMAD.MOV.U32 R13, RZ, RZ, RZ ;  /* 0x000000ffff0d7224 */ /* 0x000fe200078e00ff */
[----:B------:R-:W2:Y:S01]  /*5360*/  LDCU.64 UR6, c[0x4][0x88] ;  /* 0x01001100ff0677ac */ /* 0x000ea20008000a00 */
[----:B------:R-:W3:Y:S01]  /*5370*/  LDC.64 R2, c[0x4][R3] ;  /* 0x0100000003027b82 */ /* 0x000ee20000000a00 */
[----:B------:R-:W4:Y:S01]  /*5380*/  LDCU.64 UR4, c[0x4][0x8] ;  /* 0x01000100ff0477ac */ /* 0x000f220008000a00 */
[----:B-1----:R-:W-:Y:S01]  /*5390*/  MOV R5, UR9 ;  /* 0x0000000900057c02 */ /* 0x002fe20008000f00 */
[----:B------:R-:W-:Y:S01]  /*53a0*/  IMAD.U32 R4, RZ, RZ, UR8 ;  /* 0x00000008ff047e24 */ /* 0x000fe2000f8e00ff */
[----:B--2---:R-:W-:Y:S01]  /*53b0*/  MOV R7, UR7 ;  /* 0x0000000700077c02 */ /* 0x004fe20008000f00 */
[----:B------:R-:W-:Y:S01]  /*53c0*/  IMAD.U32 R6, RZ, RZ, UR6 ;  /* 0x00000006ff067e24 */ /* 0x000fe2000f8e00ff */
[----:B----4-:R-:W-:Y:S01]  /*53d0*/  MOV R11, UR5 ;  /* 0x00000005000b7c02 */ /* 0x010fe20008000f00 */
[----:B------:R-:W-:Y:S02]  /*53e0*/  IMAD.U32 R10, RZ, RZ, UR4 ;  /* 0x00000004ff0a7e24 */ /* 0x000fe4000f8e00ff */
[----:B------:R-:W-:Y:S07]  /*53f0*/  LEPC R20, `(.L_x_90) ;  /* 0x000000001014794e */ /* 0x000fee0000000000 */
[----:B---3-5:R-:W-:Y:S05]  /*5400*/  CALL.ABS.NOINC R2 ;  /* 0x0000000002007343 */ /* 0x028fea0003c00000 */
.L_x_90:
[----:B------:R-:W-:Y:S01]  /*5410*/  LOP3.LUT P0, RZ, R189, 0x1b0, RZ, 0xc0, !PT ;  /* 0x000001b0bdff7812 */ /* 0x000fe2000780c0ff */
[----:B------:R-:W-:Y:S11]  /*5420*/  BSSY.RECONVERGENT B6, `(.L_x_91) ;  /* 0x0000013000067945 */ /* 0x000ff60003800200 */
[----:B------:R-:W-:Y:S01]  /*5430*/  @!UPT UIADD3 URZ, UPT, UPT, URZ, URZ, URZ ;  /* 0x000000fffffff290 */ /* 0x000fe2000fffe0ff */
[----:B------:R-:W-:Y:S05]  /*5440*/  @!P0 BRA `(.L_x_92) ;  /* 0x0000000000408947 */ /* 0x000fea0003800000 */
        /* <DEDUP_REMOVED lines=16> */
.L_x_92:
[----:B------:R-:W-:Y:S05]  /*5550*/  BSYNC.RECONVERGENT B6 ;  /* 0x0000000000067941 */ /* 0x000fea0003800200 */
.L_x_91:
[----:B------:R-:W-:Y:S01]  /*5560*/  ISETP.NE.U32.AND P4, PT, R164, RZ, PT ;  /* 0x000000ffa400720c */ /* 0x000fe20003f85070 */
[----:B------:R-:W1:Y:S01]  /*5570*/  LDCU UR4, c[0x0][0x8c8] ;  /* 0x00011900ff0477ac */ /* 0x000e620008000800 */
[----:B------:R-:W-:Y:S02]  /*5580*/  ISETP.NE.U32.AND P2, PT, R160, RZ, PT ;  /* 0x000000ffa000720c */ /* 0x000fe40003f45070 */
[----:B------:R-:W-:Y:S01]  /*5590*/  ISETP.NE.AND.EX P4, PT, R165, RZ, PT, P4 ;  /* 0x000000ffa500720c */ /* 0x000fe20003f85340 */
[----:B------:R-:W-:Y:S01]  /*55a0*/  UISETP.NE.U32.AND UP0, UPT, UR44, URZ, UPT ;  /* 0x000000ff2c00728c */ /* 0x000fe2000bf05070 */
[----:B------:R-:W-:Y:S02]  /*55b0*/  ISETP.NE.U32.AND P3, PT, RZ, UR38, PT ;  /* 0x00000026ff007c0c */ /* 0x000fe4000bf65070 */
[----:B------:R-:W-:Y:S02]  /*55c0*/  PLOP3.LUT P0, PT, PT, PT, PT, 0x8, 0x80 ;  /* 0x000000000080781c */ /* 0x000fe40003f0e170 */
[----:B------:R-:W-:Y:S02]  /*55d0*/  ISETP.NE.U32.AND P1, PT, R164, RZ, PT ;  /* 0x000000ffa400720c */ /* 0x000fe40003f25070 */
[----:B------:R-:W-:Y:S02]  /*55e0*/  ISETP.NE.AND.EX P2, PT, R161, RZ, PT, P2 ;  /* 0x000000ffa100720c */ /* 0x000fe40003f45320 */
[----:B------:R-:W-:Y:S02]  /*55f0*/  P2R R16, PR, RZ, 0x1 ;  /* 0x00000001ff107803 */ /* 0x000fe40000000000 */
[----:B------:R-:W-:Y:S01]  /*5600*/  ISETP.NE.AND.EX P3, PT, RZ, UR39, PT, P3 ;  /* 0x00000027ff007c0c */ /* 0x000fe2000bf65330 */
[----:B------:R-:W-:Y:S01]  /*5610*/  @!UPT UIADD3 URZ, UPT, UPT, URZ, URZ, URZ ;  /* 0x000000fffffff290 */ /* 0x000fe2000fffe0ff */
[----:B------:R-:W-:Y:S11]  /*5620*/  @!P4 BRA `(.L_x_93) ;  /* 0x00000000002cc947 */ /* 0x000ff60003800000 */
[----:B------:R-:W-:Y:S01]  /*5630*/  ISETP.NE.U32.AND P0, PT, R162, RZ, PT ;  /* 0x000000ffa200720c */ /* 0x000fe20003f05070 */
[----:B------:R-:W-:Y:S03]  /*5640*/  IMAD.MOV.U32 R170, RZ, RZ, 0x1 ;  /* 0x00000001ffaa7424 */ /* 0x000fe600078e00ff */
[----:B------:R-:W-:Y:S11]  /*5650*/  ISETP.NE.AND.EX P0, PT, R163, RZ, PT, P0 ;  /* 0x000000ffa300720c */ /* 0x000ff60003f05300 */
[----:B------:R-:W-:Y:S02]  /*5660*/  @!UPT UIADD3 URZ, UPT, UPT, URZ, URZ, URZ ;  /* 0x000000fffffff290 */ /* 0x000fe4000fffe0ff */
[----:B------:R-:W2:Y:S01]  /*5670*/  @P0 LDC.64 R2, c[0x0][0x888] ;  /* 0x00022200ff020b82 */ /* 0x000ea20000000a00 */
[----:B------:R-:W-:Y:S04]  /*5680*/  @P0 IMAD R0, R164, UR36, RZ ;  /* 0x00000024a4000c24 */ /* 0x000fe8000f8e02ff */
[----:B--2---:R-:W-:Y:S04]  /*5690*/  @P0 IMAD.WIDE R2, R0, 0x4, R2 ;  /* 0x0000000400020825 */ /* 0x004fe800078e0202 */
[----:B------:R-:W-:Y:S01]  /*56a0*/  HFMA2 R0, -RZ, RZ, 0, 5.9604644775390625e-08 ;  /* 0x00000001ff007431 */ /* 0x000fe200000001ff */
[----:B-----5:R2:W5:Y:S04]  /*56b0*/  @P0 LDG.E R79, desc[UR46][R2.64] ;  /* 0x0000002e024f0981 */ /* 0x020568000c1e1900 */
[----:B------:R-:W-:Y:S01]  /*56c0*/  @!P0 PRMT R170, R0, 0x7610, R170 ;  /* 0x0000761000aa8816 */ /* 0x000fe200000000aa */
[----:B--2---:R-:W3:Y:S06]  /*56d0*/  @!P0 LDC R79, c[0x0][0x880] ;  /* 0x00022000ff4f8b82 */ /* 0x004eec0000000800 */
.L_x_93:
[----:B------:R-:W-:Y:S01]  /*56e0*/  ISETP.NE.AND P6, PT, R16, RZ, PT ;  /* 0x000000ff1000720c */ /* 0x000fe20003fc5270 */
[----:B------:R-:W-:Y:S01]  /*56f0*/  UISETP.NE.AND.EX UP0, UPT, UR45, URZ, UPT, UP0 ;  /* 0x000000ff2d00728c */ /* 0x000fe2000bf05300 */
[----:B------:R-:W-:Y:S01]  /*5700*/  ISETP.NE.AND.EX P0, PT, R165, RZ, PT, P1 ;  /* 0x000000ffa500720c */ /* 0x000fe20003f05310 */
[----:B-1----:R-:W-:Y:S01]  /*5710*/  IMAD.U32 R2, RZ, RZ, UR4 ;  /* 0x00000004ff027e24 */ /* 0x002fe2000f8e00ff */
[----:B------:R-:W-:Y:S01]  /*5720*/  LEA R0, R181, UR49, 0x3 ;  /* 0x00000031b5007c11 */ /* 0x000fe2000f8e18ff */
[----:B------:R-:W-:Y:S10]  /*5730*/  @!P2 BRA `(.L_x_94) ;  /* 0x000000000020a947 */ /* 0x000ff40003800000 */
[----:B------:R-:W-:Y:S04]  /*5740*/  ISETP.NE.U32.AND P2, PT, R158, RZ, PT ;  /* 0x000000ff9e00720c */ /* 0x000fe80003f45070 */
[----:B------:R-:W-:Y:S11]  /*5750*/  ISETP.NE.AND.EX P2, PT, R159, RZ, PT, P2 ;  /* 0x000000ff9f00720c */ /* 0x000ff60003f45320 */
[----:B------:R-:W-:Y:S02]  /*5760*/  @!UPT UIADD3 URZ, UPT, UPT, URZ, URZ, URZ ;  /* 0x000000fffffff290 */ /* 0x000fe4000fffe0ff */
[----:B------:R-:W1:Y:S01]  /*5770*/  @P2 LDC.64 R4, c[0x0][0x8a8] ;  /* 0x00022a00ff042b82 */ /* 0x000e620000000a00 */
[----:B------:R-:W-:Y:S04]  /*5780*/  @P2 IMAD R3, R160, UR36, RZ ;  /* 0x00000024a0032c24 */ /* 0x000fe8000f8e02ff */
[----:B-1----:R-:W-:Y:S05]  /*5790*/  @P2 IMAD.WIDE R4, R3, 0x4, R4 ;  /* 0x0000000403042825 */ /* 0x002fea00078e0204 */
[----:B-----5:R1:W5:Y:S02]  /*57a0*/  @P2 LDG.E R77, desc[UR46][R4.64] ;  /* 0x0000002e044d2981 */ /* 0x020364000c1e1900 */
[----:B-1----:R-:W2:Y:S02]  /*57b0*/  @!P2 LDC R77, c[0x0][0x8a0] ;  /* 0x00022800ff4dab82 */ /* 0x002ea40000000800 */
.L_x_94:
[----:B------:R-:W-:Y:S05]  /*57c0*/  @P3 BRA P0, `(.L_x_95) ;  /* 0x0000000000343947 */ /* 0x000fea0000000000 */
[----:B------:R-:W-:Y:S02]  /*57d0*/  ISETP.NE.AND.EX P1, PT, R165, RZ, PT, P1 ;  /* 0x000000ffa500720c */ /* 0x000fe40003f25310 */
[----:B------:R-:W-:Y:S11]  /*57e0*/  PLOP3.LUT P0, PT, PT, PT, PT, 0x80, 0x8 ;  /* 0x000000000008781c */ /* 0x000ff60003f0f070 */
[----:B------:R-:W-:Y:S02]  /*57f0*/  @P1 LOP3.LUT P2, RZ, R170, 0xff, RZ, 0xc0, !PT ;  /* 0x000000ffaaff1812 */ /* 0x000fe4000784c0ff */
[----:B------:R-:W-:Y:S02]  /*5800*/  @P1 ISETP.NE.U32.AND P3, PT, RZ, UR38, PT ;  /* 0x00000026ff001c0c */ /* 0x000fe4000bf65070 */
[----:B------:R-:W-:Y:S02]  /*5810*/  @P1 PLOP3.LUT P0, PT, P2, PT, PT, 0x80, 0x8 ;  /* 0x000000000008181c */ /* 0x000fe4000170f070 */
[C---:B---3-5:R-:W-:Y:S02]  /*5820*/  @P1 FSETP.NEU.AND P2, PT, R79.reuse, RZ, PT ;  /* 0x000000ff4f00120b */ /* 0x068fe40003f4d000 */
[----:B------:R-:W-:Y:S02]  /*5830*/  @P1 ISETP.NE.AND.EX P3, PT, RZ, UR39, PT, P3 ;  /* 0x00000027ff001c0c */ /* 0x000fe4000bf65330 */
[----:B------:R-:W-:Y:S02]  /*5840*/  @P1 SEL R3, RZ, 0xffffffff, P2 ;  /* 0xffffffffff031807 */ /* 0x000fe40001000000 */
[----:B------:R-:W-:Y:S05]  /*5850*/  @!P1 FSETP.EQ.AND P6, PT, R79, RZ, PT ;  /* 0x000000ff4f00920b */ /* 0x000fea0003fc2000 */
[----:B------:R-:W-:Y:S04]  /*5860*/  @!P0 SEL R3, RZ, 0xffffffff, P3 ;  /* 0xffffffffff038807 */ /* 0x000fe80001800000 */
[----:B------:R-:W-:Y:S04]  /*5870*/  @P1 LOP3.LUT R3, R3, 0x1, RZ, 0xc0, !PT ;  /* 0x0000000103031812 */ /* 0x000fe800078ec0ff */
[----:B------:R-:W-:Y:S04]  /*5880*/  @P1 ISETP.EQ.U32.AND P6, PT, R3, 0x1, PT ;  /* 0x000000010300180c */ /* 0x000fe80003fc2070 */
[----:B------:R-:W-:Y:S09]  /*5890*/  P2R R16, PR, RZ, 0x40 ;  /* 0x00000040ff107803 */ /* 0x000ff20000000000 */
.L_x_95:
[----:B------:R-:W-:Y:S05]  /*58a0*/  BRA.U !UP0, `(.L_x_96) ;  /* 0x00000001084c7547 */ /* 0x000fea000b800000 */
[----:B------:R-:W-:Y:S01]  /*58b0*/  ISETP.LE.AND P1, PT, R174, UR41, PT ;  /* 0x00000029ae007c0c */ /* 0x000fe2000bf23270 */
[C---:B------:R-:W-:Y:S02]  /*58c0*/  VIADD R2, R185.reuse, UR42 ;  /* 0x0000002ab9027c36 */ /* 0x040fe40008000000 */
[----:B------:R-:W-:Y:S03]  /*58d0*/  IMAD.U32 R4, RZ, RZ, UR42 ;  /* 0x0000002aff047e24 */ /* 0x000fe6000f8e00ff */
[----:B------:R-:W-:Y:S11]  /*58e0*/  ISETP.GE.OR P1, PT, R2, UR50, P1 ;  /* 0x0000003202007c0c */ /* 0x000ff60008f26670 */
[----:B------:R-:W-:Y:S02]  /*58f0*/  @!UPT UIADD3 URZ, UPT, UPT, URZ, URZ, URZ ;  /* 0x000000fffffff290 */ /* 0x000fe4000fffe0ff */
[----:B------:R-:W-:Y:S01]  /*5900*/  @!P1 IADD3 R6, P0, PT, R185, UR42, RZ ;  /* 0x0000002ab9069c10 */ /* 0x000fe2000ff1e0ff */
[----:B------:R-:W1:Y:S01]  /*5910*/  @!P1 LDC.64 R2, c[0x0][0x8d0] ;  /* 0x00023400ff029b82 */ /* 0x000e620000000a00 */
[----:B------:R-:W-:Y:S02]  /*5920*/  VOTEU.ALL UP0, P1 ;  /* 0x0000000000ff7886 */ /* 0x000fe40000800000 */
[----:B------:R-:W-:Y:S03]  /*5930*/  @!P1 LEA.HI.X.SX32 R7, R4, RZ, 0x1, P0 ;  /* 0x000000ff04079211 */ /* 0x000fe600000f0eff */
[----:B------:R-:W-:Y:S06]  /*5940*/  @!UP0 USHF.R.S32.HI UR4, URZ, 0x1f, UR36 ;  /* 0x0000001fff048899 */ /* 0x000fec0008011424 */
[C---:B-1----:R-:W-:Y:S02]  /*5950*/  @!P1 IMAD R4, R2.reuse, UR4, RZ ;  /* 0x0000000402049c24 */ /* 0x042fe4000f8e02ff */
[----:B------:R-:W-:Y:S04]  /*5960*/  @!P1 IMAD.WIDE.U32 R6, R2, UR36, R6 ;  /* 0x0000002402069c25 */ /* 0x000fe8000f8e0006 */
[----:B------:R-:W-:Y:S01]  /*5970*/  @!P1 IMAD R4, R3, UR36, R4 ;  /* 0x0000002403049c24 */ /* 0x000fe2000f8e0204 */
[----:B------:R-:W-:Y:S04]  /*5980*/  @!P1 IADD3 R2, P0, PT, R6, UR44, RZ ;  /* 0x0000002c06029c10 */ /* 0x000fe8000ff1e0ff */
[--C-:B------:R-:W-:Y:S02]  /*5990*/  @!P1 IADD3.X R3, PT, PT, R7, UR45, R4.reuse, P0, !PT ;  /* 0x0000002d07039c10 */ /* 0x100fe400087fe404 */
[----:B------:R-:W-:Y:S06]  /*59a0*/  PRMT R4, RZ, 0x7610, R4 ;  /* 0x00007610ff047816 */ /* 0x000fec0000000004 */
[----:B------:R-:W4:Y:S02]  /*59b0*/  @!P1 LDG.E.U8 R4, desc[UR46][R2.64] ;  /* 0x0000002e02049981 */ /* 0x000f24000c1e1100 */
[----:B----4-:R-:W-:Y:S05]  /*59c0*/  F2FP.F16.E4M3.UNPACK_B R2, R4 ;  /* 0x00000004ff02723e */ /* 0x010fea00020006ff */
[----:B------:R-:W-:Y:S07]  /*59d0*/  HADD2.F32 R2, -RZ, R2.H0_H0 ;  /* 0x20000002ff027230 */ /* 0x000fee0000004100 */
.L_x_96:
[----:B------:R-:W-:Y:S01]  /*59e0*/  @!P6 SHF.L.U32 R3, R180, 0x1f, RZ ;  /* 0x0000001fb403e819 */ /* 0x000fe200000006ff */
[----:B------:R-:W-:Y:S01]  /*59f0*/  BSSY B1, `(.L_x_97) ;  /* 0x0000042000017945 */ /* 0x000fe20003800000 */
[----:B------:R-:W-:Y:S01]  /*5a00*/  LEA R195, R139, UR49, 0x3 ;  /* 0x000000318bc37c11 */ /* 0x000fe2000f8e18ff */
[----:B------:R-:W-:Y:S01]  /*5a10*/  IMAD.MOV.U32 R196, RZ, RZ, 0x1 ;  /* 0x00000001ffc47424 */ /* 0x000fe200078e00ff */
[----:B------:R1:W4:Y:S01]  /*5a20*/  @!P6 SYNCS.PHASECHK.TRANS64.TRYWAIT P1, [R0+URZ+0xc0], R3 ;  /* 0x0000c0030000e5a7 */ /* 0x00032200080211ff */
[----:B------:R-:W-:Y:S01]  /*5a30*/  SHF.L.U32 R4, R183, 0x1f, RZ ;  /* 0x0000001fb7047819 */ /* 0x000fe200000006ff */
[----:B------:R-:W-:Y:S01]  /*5a40*/  IMAD R157, R139, 0x80, R156 ;  /* 0x000000808b9d7824 */ /* 0x000fe200078e029c */
[----:B------:R-:W-:Y:S02]  /*5a50*/  ISETP.NE.U32.AND P2, PT, RZ, UR38, PT ;  /* 0x00000026ff007c0c */ /* 0x000fe4000bf45070 */
[----:B------:R-:W-:Y:S02]  /*5a60*/  CS2R R154, SRZ ;  /* 0x00000000009a7805 */ /* 0x000fe4000001ff00 */
[----:B---3-5:R-:W-:Y:S02]  /*5a70*/  FSETP.NEU.AND P3, PT, R79, RZ, PT ;  /* 0x000000ff4f00720b */ /* 0x028fe40003f6d000 */
[----:B------:R-:W-:Y:S02]  /*5a80*/  CS2R R152, SRZ ;  /* 0x0000000000987805 */ /* 0x000fe4000001ff00 */
[----:B------:R-:W-:Y:S02]  /*5a90*/  ISETP.NE.AND.EX P2, PT, RZ, UR39, PT, P2 ;  /* 0x00000027ff007c0c */ /* 0x000fe4000bf45320 */
[----:B------:R-:W-:Y:S02]  /*5aa0*/  CS2R R150, SRZ ;  /* 0x0000000000967805 */ /* 0x000fe4000001ff00 */
[----:B------:R-:W-:Y:S02]  /*5ab0*/  CS2R R148, SRZ ;  /* 0x0000000000947805 */ /* 0x000fe4000001ff00 */
[----:B------:R-:W-:Y:S02]  /*5ac0*/  CS2R R146, SRZ ;  /* 0x0000000000927805 */ /* 0x000fe4000001ff00 */
[----:B------:R-:W-:Y:S02]  /*5ad0*/  SEL R5, RZ, 0xffffffff, P2 ;  /* 0xffffffffff057807 */ /* 0x000fe40001000000 */
[----:B------:R-:W-:Y:S02]  /*5ae0*/  CS2R R144, SRZ ;  /* 0x0000000000907805 */ /* 0x000fe4000001ff00 */
[----:B------:R-:W-:Y:S02]  /*5af0*/  LOP3.LUT P2, RZ, R170, 0xff, RZ, 0xc0, !PT ;  /* 0x000000ffaaff7812 */ /* 0x000fe4000784c0ff */
[----:B------:R-:W-:Y:S02]  /*5b00*/  CS2R R142, SRZ ;  /* 0x00000000008e7805 */ /* 0x000fe4000001ff00 */
[----:B------:R-:W-:Y:S01]  /*5b10*/  CS2R R140, SRZ ;  /* 0x00000000008c7805 */ /* 0x000fe2000001ff00 */
[----:B------:R3:W2:Y:S01]  /*5b20*/  SYNCS.PHASECHK.TRANS64.TRYWAIT P0, [R195+URZ+0x110], R4 ;  /* 0x00011004c30075a7 */ /* 0x0006a200080011ff */
[----:B-1----:R-:W-:Y:S04]  /*5b30*/  SEL R3, RZ, 0xffffffff, P3 ;  /* 0xffffffffff037807 */ /* 0x002fe80001800000 */
[----:B------:R-:W-:Y:S04]  /*5b40*/  @P4 SEL R3, R5, R3, !P2 ;  /* 0x0000000305034207 */ /* 0x000fe80005000000 */
[----:B------:R-:W-:Y:S04]  /*5b50*/  LOP3.LUT R3, R3, 0x1, RZ, 0xc0, !PT ;  /* 0x0000000103037812 */ /* 0x000fe800078ec0ff */
[----:B------:R-:W-:Y:S04]  /*5b60*/  ISETP.NE.U32.AND P5, PT, R3, 0x1, PT ;  /* 0x000000010300780c */ /* 0x000fe80003fa5070 */
[----:B------:R-:W-:Y:S02]  /*5b70*/  P2R R197, PR, RZ, 0x20 ;  /* 0x00000020ffc57803 */ /* 0x000fe40000000000 */
[----:B----4-:R-:W-:Y:S01]  /*5b80*/  @!P6 SEL R196, RZ, 0x1, !P1 ;  /* 0x00000001ffc4e807 */ /* 0x010fe20004800000 */
[----:B---3--:R-:W-:Y:S06]  /*5b90*/  @P6 BRA `(.L_x_98) ;  /* 0x00000000009c6947 */ /* 0x008fec0003800000 */
[----:B------:R-:W-:Y:S01]  /*5ba0*/  @P5 IMAD R8, R181, 0x2000, R186 ;  /* 0x00002000b5085824 */ /* 0x000fe200078e02ba */
[----:B------:R-:W-:Y:S01]  /*5bb0*/  ISETP.NE.AND P1, PT, R196, RZ, PT ;  /* 0x000000ffc400720c */ /* 0x000fe20003f25270 */
[----:B------:R-:W-:Y:S01]  /*5bc0*/  BSSY B0, `(.L_x_99) ;  /* 0x0000010000007945 */ /* 0x000fe20003800000 */
[----:B------:R-:W-:Y:S01]  /*5bd0*/  CS2R R142, SRZ ;  /* 0x00000000008e7805 */ /* 0x000fe2000001ff00 */
[--C-:B------:R-:W-:Y:S01]  /*5be0*/  @P5 IMAD R7, R188, -0x10, R8.reuse ;  /* 0xfffffff0bc075824 */ /* 0x100fe200078e0208 */
[----:B------:R-:W-:Y:S01]  /*5bf0*/  CS2R R140, SRZ ;  /* 0x00000000008c7805 */ /* 0x000fe2000001ff00 */
[----:B------:R-:W-:Y:S01]  /*5c00*/  @P5 IMAD R6, R187, -0x10, R8 ;  /* 0xfffffff0bb065824 */ /* 0x000fe200078e0208 */
[----:B------:R-:W-:Y:S01]  /*5c10*/  CS2R R150, SRZ ;  /* 0x0000000000967805 */ /* 0x000fe2000001ff00 */
[----:B------:R-:W-:Y:S01]  /*5c20*/  @P5 IMAD R5, R184, 0x10, R7 ;  /* 0x00000010b8055824 */ /* 0x000fe200078e0207 */
[----:B------:R-:W-:Y:S02]  /*5c30*/  CS2R R148, SRZ ;  /* 0x0000000000947805 */ /* 0x000fe4000001ff00 */
[----:B------:R-:W-:Y:S02]  /*5c40*/  CS2R R146, SRZ ;  /* 0x0000000000927805 */ /* 0x000fe4000001ff00 */
[----:B------:R-:W-:Y:S02]  /*5c50*/  CS2R R144, SRZ ;  /* 0x0000000000907805 */ /* 0x000fe4000001ff00 */
[----:B------:R-:W-:Y:S02]  /*5c60*/  CS2R R154, SRZ ;  /* 0x00000000009a7805 */ /* 0x000fe4000001ff00 */
[----:B------:R-:W-:Y:S01]  /*5c70*/  CS2R R152, SRZ ;  /* 0x0000000000987805 */ /* 0x000fe2000001ff00 */
[----:B------:R-:W-:Y:S06]  /*5c80*/  @P1 BRA `(.L_x_100) ;  /* 0x00000000000c1947 */ /* 0x000fec0003800000 */
[----:B------:R-:W-:Y:S04]  /*5c90*/  SHF.L.U32 R3, R180, 0x1f, RZ ;  /* 0x0000001fb4037819 */ /* 0x000fe800000006ff */
[----:B------:R-:W1:Y:S02]  /*5ca0*/  SYNCS.PHASECHK.TRANS64.TRYWAIT P1, [R0+URZ+0xc0], R3 ;  /* 0x0000c003000075a7 */ /* 0x000e6400080211ff */
[----:B-1----:R-:W-:Y:S05]  /*5cb0*/  @!P1 BRA `(.L_x_101) ;  /* 0x0000003400e09947 */ /* 0x002fea0003800000 */
.L_x_100:
[----:B------:R-:W-:Y:S05]  /*5cc0*/  BSYNC B0 ;  /* 0x0000000000007941 */ /* 0x000fea0003800000 */
.L_x_99:
[----:B------:R-:W-:Y:S01]  /*5cd0*/  ISETP.NE.AND P1, PT, R197, RZ, PT ;  /* 0x000000ffc500720c */ /* 0x000fe20003f25270 */
[----:B-1----:R-:W-:Y:S02]  /*5ce0*/  VIADD R3, R0, 0xd0 ;  /* 0x000000d000037836 */ /* 0x002fe40000000000 */
[----:B------:R-:W-:Y:S02]  /*5cf0*/  IMAD.U32 R0, RZ, RZ, UR37 ;  /* 0x00000025ff007e24 */ /* 0x000fe4000f8e00ff */
[----:B------:R-:W-:Y:S03]  /*5d00*/  VIADD R181, R181, 0x1 ;  /* 0x00000001b5b57836 */ /* 0x000fe60000000000 */
[----:B------:R-:W-:Y:S05]  /*5d10*/  PRMT R0, R0, 0x654, R3 ;  /* 0x0000065400007816 */ /* 0x000fea0000000003 */
[----:B------:R1:W3:Y:S04]  /*5d20*/  @P1 LDS.128 R140, [R8] ;  /* 0x00000000088c1984 */ /* 0x0002e80000000c00 */
[----:B------:R1:W4:Y:S04]  /*5d30*/  @P1 LDS.128 R148, [R6+0x20] ;  /* 0x0000200006941984 */ /* 0x0003280000000c00 */
[----:B------:R1:W1:Y:S04]  /*5d40*/  @P1 LDS.128 R144, [R7+0x10] ;  /* 0x0000100007901984 */ /* 0x0002680000000c00 */
[----:B------:R1:W1:Y:S01]  /*5d50*/  @P1 LDS.128 R152, [R5+0x10] ;  /* 0x0000100005981984 */ /* 0x0002620000000c00 */
[C---:B------:R-:W-:Y:S01]  /*5d60*/  ISETP.NE.AND P1, PT, R181.reuse, 0x2, PT ;  /* 0x00000002b500780c */ /* 0x040fe20003f25270 */
[----:B------:R-:W-:Y:S01]  /*5d70*/  @!PT LDS RZ, [RZ] ;  /* 0x00000000fffff984 */ /* 0x000fe20000000800 */
[----:B------:R-:W-:Y:S01]  /*5d80*/  @!PT LDS RZ, [RZ] ;  /* 0x00000000fffff984 */ /* 0x000fe20000000800 */
[----:B------:R-:W-:Y:S01]  /*5d90*/  @!PT LDS RZ, [RZ] ;  /* 0x00000000fffff984 */ /* 0x000fe20000000800 */
[----:B------:R-:W-:Y:S01]  /*5da0*/  @!PT LDS RZ, [RZ] ;  /* 0x00000000fffff984 */ /* 0x000fe20000000800 */
[----:B------:R5:W-:Y:S06]  /*5db0*/  MEMBAR.ALL.CTA ;  /* 0x0000000000007992 */ /* 0x000bec0000008000 */
[----:B-----5:R-:W5:Y:S01]  /*5dc0*/  FENCE.VIEW.ASYNC.S ;  /* 0x00000000000073c6 */ /* 0x020f620000000000 */
[----:B------:R-:W-:Y:S01]  /*5dd0*/  SEL R181, R181, RZ, P1 ;  /* 0x000000ffb5b57207 */ /* 0x000fe20000800000 */
[----:B-----5:R5:W-:Y:S02]  /*5de0*/  SYNCS.ARRIVE.TRANS64.RED.A1T0 RZ, [R0+URZ], RZ ;  /* 0x000000ff00ff79a7 */ /* 0x020be400081004ff */
[----:B-----5:R-:W-:Y:S04]  /*5df0*/  SEL R0, RZ, 0x1, P1 ;  /* 0x00000001ff007807 */ /* 0x020fe80000800000 */
[----:B---34-:R-:W-:Y:S02]  /*5e00*/  LOP3.LUT R180, R180, R0, RZ, 0x3c, !PT ;  /* 0x00000000b4b47212 */ /* 0x018fe400078e3cff */
.L_x_98:
[----:B------:R-:W-:Y:S05]  /*5e10*/  BSYNC B1 ;  /* 0x0000000000017941 */ /* 0x000fea0003800000 */
.L_x_97:
[----:B------:R-:W-:Y:S04]  /*5e20*/  SHF.R.U32.HI R0, RZ, 0x15, R157 ;  /* 0x00000015ff007819 */ /* 0x000fe8000001169d */
[----:B------:R-:W-:Y:S01]  /*5e30*/  LOP3.LUT P1, RZ, R0, 0x3, R172, 0x48, !PT ;  /* 0x0000000300ff7812 */ /* 0x000fe200078248ac */
[----:B------:R-:W-:Y:S01]  /*5e40*/  @!UPT UIADD3 URZ, UPT, UPT, URZ, URZ, URZ ;  /* 0x000000fffffff290 */ /* 0x000fe2000fffe0ff */
[----:B--2---:R-:W-:Y:S11]  /*5e50*/  @P0 BRA `(.L_x_102) ;  /* 0x0000000000080947 */ /* 0x004ff60003800000 */
[----:B------:R-:W2:Y:S02]  /*5e60*/  SYNCS.PHASECHK.TRANS64.TRYWAIT P0, [R195+URZ+0x110], R4 ;  /* 0x00011004c30075a7 */ /* 0x000ea400080011ff */
[----:B--2---:R-:W-:Y:S05]  /*5e70*/  @!P0 BRA `(.L_x_103) ;  /* 0x0000003400848947 */ /* 0x004fea0003800000 */
.L_x_102:
[----:B------:R-:W-:Y:S04]  /*5e80*/  BSSY.RECONVERGENT B6, `(.L_x_104) ;  /* 0x0000012000067945 */ /* 0x000fe80003800200 */
[----:B------:R-:W-:Y:S05]  /*5e90*/  @!P1 BRA `(.L_x_105) ;  /* 0x0000000000409947 */ /* 0x000fea0003800000 */
[----:B------:R-:W3:Y:S01]  /*5ea0*/  LDCU.64 UR8, c[0x4][0x70] ;  /* 0x01000e00ff0877ac */ /* 0x000ee20008000a00 */
[----:B------:R-:W-:Y:S01]  /*5eb0*/  MOV R15, 0x0 ;  /* 0x00000000000f7802 */ /* 0x000fe20000000f00 */
[----:B------:R-:W-:Y:S02]  /*5ec0*/  HFMA2 R12, -RZ, RZ, 0, 5.9604644775390625e-08 ;  /* 0x00000001ff0c7431 */ /* 0x000fe400000001ff */
[----:B-1----:R-:W-:Y:S02]  /*5ed0*/  IMAD.MOV.U32 R8, RZ, RZ, 0x192 ;  /* 0x00000192ff087424 */ /* 0x002fe400078e00ff */
[----:B------:R-:W-:Y:S01]  /*5ee0*/  IMAD.MOV.U32 R13, RZ, RZ, RZ ;  /* 0x000000ffff0d7224 */ /* 0x000fe200078e00ff */
[----:B------:R-:W1:Y:S01]  /*5ef0*/  LDCU.64 UR6, c[0x4][0x78] ;  /* 0x01000f00ff0677ac */ /* 0x000e620008000a00 */
[----:B------:R-:W4:Y:S01]  /*5f00*/  LDC.64 R14, c[0x4][R15] ;  /* 0x010000000f0e7b82 */ /* 0x000f220000000a00 */
[----:B------:R-:W5:Y:S01]  /*5f10*/  LDCU.64 UR4, c[0x4][0x10] ;  /* 0x01000200ff0477ac */ /* 0x000f620008000a00 */
[----:B---3--:R-:W-:Y:S01]  /*5f20*/  MOV R5, UR9 ;  /* 0x0000000900057c02 */ /* 0x008fe20008000f00 */
[----:B--2---:R-:W-:Y:S01]  /*5f30*/  IMAD.U32 R4, RZ, RZ, UR8 ;  /* 0x00000008ff047e24 */ /* 0x004fe2000f8e00ff */
[----:B-1----:R-:W-:Y:S01]  /*5f40*/  MOV R7, UR7 ;  /* 0x0000000700077c02 */ /* 0x002fe20008000f00 */
[----:B------:R-:W-:Y:S01]  /*5f50*/  IMAD.U32 R6, RZ, RZ, UR6 ;  /* 0x00000006ff067e24 */ /* 0x000fe2000f8e00ff */
[----:B-----5:R-:W-:Y:S01]  /*5f60*/  MOV R11, UR5 ;  /* 0x00000005000b7c02 */ /* 0x020fe20008000f00 */
[----:B------:R-:W-:Y:S02]  /*5f70*/  IMAD.U32 R10, RZ, RZ, UR4 ;  /* 0x00000004ff0a7e24 */ /* 0x000fe4000f8e00ff */
[----:B------:R-:W-:Y:S07]  /*5f80*/  LEPC R20, `(.L_x_105) ;  /* 0x000000001014794e */ /* 0x000fee0000000000 */
[----:B----4-:R-:W-:Y:S05]  /*5f90*/  CALL.ABS.NOINC R14 ;  /* 0x000000000e007343 */ /* 0x010fea0003c00000 */
.L_x_105:
[----:B------:R-:W-:Y:S05]  /*5fa0*/  BSYNC.RECONVERGENT B6 ;  /* 0x0000000000067941 */ /* 0x000fea0003800200 */
.L_x_104:
[----:B--2---:R-:W-:Y:S01]  /*5fb0*/  F2FP.F16.E4M3.UNPACK_B R4, R141.H1 ;  /* 0x0000008dff04723e */ /* 0x004fe200030006ff */
[----:B------:R-:W-:Y:S05]  /*5fc0*/  WARPSYNC.ALL ;  /* 0x0000000000007948 */ /* 0x000fea0003800000 */
[----:B------:R-:W-:Y:S01]  /*5fd0*/  R2UR UR4, R157 ;  /* 0x000000009d0472ca */ /* 0x000fe200000e0000 */
[--C-:B------:R-:W-:Y:S01]  /*5fe0*/  HADD2.F32 R85, -RZ, R4.reuse.H0_H0 ;  /* 0x20000004ff557230 */ /* 0x100fe20000004100 */
[----:B------:R-:W-:Y:S01]  /*5ff0*/  ISETP.NE.AND P6, PT, R16, RZ, PT ;  /* 0x000000ff1000720c */ /* 0x000fe20003fc5270 */
[----:B------:R-:W-:Y:S01]  /*6000*/  HADD2.F32 R86, -RZ, R4.H1_H1 ;  /* 0x30000004ff567230 */ /* 0x000fe20000004100 */
[----:B------:R-:W-:Y:S01]  /*6010*/  F2FP.F16.E4M3.UNPACK_B R4, R143.H1 ;  /* 0x0000008fff04723e */ /* 0x000fe200030006ff */
[----:B------:R-:W-:Y:S01]  /*6020*/  BSSY.RECONVERGENT B0, `(.L_x_106) ;  /* 0x000011d000007945 */ /* 0x000fe20003800200 */
[-C--:B------:R-:W-:Y:S02]  /*6030*/  F2FP.F16.E4M3.UNPACK_B R0, R140.reuse.H1 ;  /* 0x0000008cff00723e */ /* 0x080fe400030006ff */
[----:B------:R-:W-:Y:S01]  /*6040*/  F2FP.F16.E4M3.UNPACK_B R3, R140 ;  /* 0x0000008cff03723e */ /* 0x000fe200020006ff */
[----:B------:R-:W-:Y:S01]  /*6050*/  HADD2.F32 R93, -RZ, R4.H0_H0 ;  /* 0x20000004ff5d7230 */ /* 0x000fe20000004100 */
[----:B------:R-:W-:Y:S01]  /*6060*/  F2FP.F16.E4M3.UNPACK_B R126, R151.H1 ;  /* 0x00000097ff7e723e */ /* 0x000fe200030006ff */
[--C-:B------:R-:W-:Y:S01]  /*6070*/  HADD2.F32 R81, -RZ, R0.reuse.H0_H0 ;  /* 0x20000000ff517230 */ /* 0x100fe20000004100 */
[----:B-1----:R-:W-:Y:S01]  /*6080*/  F2FP.F16.E4M3.UNPACK_B R134, R153.H1 ;  /* 0x00000099ff86723e */ /* 0x002fe200030006ff */
[----:B------:R-:W-:Y:S01]  /*6090*/  HADD2.F32 R82, -RZ, R0.H1_H1 ;  /* 0x30000000ff527230 */ /* 0x000fe20000004100 */
[-C--:B------:R-:W-:Y:S01]  /*60a0*/  F2FP.F16.E4M3.UNPACK_B R0, R142.reuse ;  /* 0x0000008eff00723e */ /* 0x080fe200020006ff */
[--C-:B------:R-:W-:Y:S01]  /*60b0*/  HADD2.F32 R78, -RZ, R3.reuse.H0_H0 ;  /* 0x20000003ff4e7230 */ /* 0x100fe20000004100 */
[----:B------:R-:W-:Y:S01]  /*60c0*/  ISETP.NE.AND P0, PT, R190, RZ, PT ;  /* 0x000000ffbe00720c */ /* 0x000fe20003f05270 */
[----:B------:R-:W-:Y:S01]  /*60d0*/  HADD2.F32 R80, -RZ, R3.H1_H1 ;  /* 0x30000003ff507230 */ /* 0x000fe20000004100 */
[----:B------:R-:W-:Y:S01]  /*60e0*/  F2FP.F16.E4M3.UNPACK_B R3, R141 ;  /* 0x0000008dff03723e */ /* 0x000fe200020006ff */
[--C-:B------:R-:W-:Y:S02]  /*60f0*/  HADD2.F32 R87, -RZ, R0.reuse.H0_H0 ;  /* 0x20000000ff577230 */ /* 0x100fe40000004100 */
[----:B------:R-:W-:Y:S01]  /*6100*/  HADD2.F32 R88, -RZ, R0.H1_H1 ;  /* 0x30000000ff587230 */ /* 0x000fe20000004100 */
[----:B------:R-:W-:Y:S01]  /*6110*/  F2FP.F16.E4M3.UNPACK_B R0, R143 ;  /* 0x0000008fff00723e */ /* 0x000fe200020006ff */
[--C-:B------:R-:W-:Y:S02]  /*6120*/  HADD2.F32 R84, -RZ, R3.reuse.H1_H1 ;  /* 0x30000003ff547230 */ /* 0x100fe40000004100 */
[----:B------:R-:W-:Y:S01]  /*6130*/  HADD2.F32 R83, -RZ, R3.H0_H0 ;  /* 0x20000003ff537230 */ /* 0x000fe20000004100 */
[----:B------:R-:W-:Y:S01]  /*6140*/  F2FP.F16.E4M3.UNPACK_B R3, R142.H1 ;  /* 0x0000008eff03723e */ /* 0x000fe200030006ff */
[--C-:B------:R-:W-:Y:S02]  /*6150*/  HADD2.F32 R91, -RZ, R0.reuse.H0_H0 ;  /* 0x20000000ff5b7230 */ /* 0x100fe40000004100 */
[----:B------:R-:W-:Y:S01]  /*6160*/  HADD2.F32 R92, -RZ, R0.H1_H1 ;  /* 0x30000000ff5c7230 */ /* 0x000fe20000004100 */
[-C--:B------:R-:W-:Y:S01]  /*6170*/  F2FP.F16.E4M3.UNPACK_B R0, R144.reuse.H1 ;  /* 0x00000090ff00723e */ /* 0x080fe200030006ff */
[--C-:B------:R-:W-:Y:S02]  /*6180*/  HADD2.F32 R89, -RZ, R3.reuse.H0_H0 ;  /* 0x20000003ff597230 */ /* 0x100fe40000004100 */
[----:B------:R-:W-:Y:S01]  /*6190*/  HADD2.F32 R90, -RZ, R3.H1_H1 ;  /* 0x30000003ff5a7230 */ /* 0x000fe20000004100 */
[----:B------:R-:W-:Y:S01]  /*61a0*/  F2FP.F16.E4M3.UNPACK_B R3, R144 ;  /* 0x00000090ff03723e */ /* 0x000fe200020006ff */
[--C-:B------:R-:W-:Y:S02]  /*61b0*/  HADD2.F32 R97, -RZ, R0.reuse.H0_H0 ;  /* 0x20000000ff617230 */ /* 0x100fe40000004100 */
[----:B------:R-:W-:Y:S01]  /*61c0*/  HADD2.F32 R98, -RZ, R0.H1_H1 ;  /* 0x30000000ff627230 */ /* 0x000fe20000004100 */
[----:B------:R-:W-:Y:S01]  /*61d0*/  F2FP.F16.E4M3.UNPACK_B R0, R146 ;  /* 0x00000092ff00723e */ /* 0x000fe200020006ff */
[----:B------:R-:W-:Y:S01]  /*61e0*/  HADD2.F32 R94, -RZ, R4.H1_H1 ;  /* 0x30000004ff5e7230 */ /* 0x000fe20000004100 */
[----:B------:R-:W-:Y:S01]  /*61f0*/  F2FP.F16.E4M3.UNPACK_B R4, R145.H1 ;  /* 0x00000091ff04723e */ /* 0x000fe200030006ff */
[--C-:B------:R-:W-:Y:S02]  /*6200*/  HADD2.F32 R95, -RZ, R3.reuse.H0_H0 ;  /* 0x20000003ff5f7230 */ /* 0x100fe40000004100 */
[--C-:B------:R-:W-:Y:S02]  /*6210*/  HADD2.F32 R103, -RZ, R0.reuse.H0_H0 ;  /* 0x20000000ff677230 */ /* 0x100fe40000004100 */
[----:B------:R-:W-:Y:S01]  /*6220*/  HADD2.F32 R104, -RZ, R0.H1_H1 ;  /* 0x30000000ff687230 */ /* 0x000fe20000004100 */
[----:B------:R-:W-:Y:S01]  /*6230*/  F2FP.F16.E4M3.UNPACK_B R0, R147 ;  /* 0x00000093ff00723e */ /* 0x000fe200020006ff */
[----:B------:R-:W-:Y:S01]  /*6240*/  HADD2.F32 R96, -RZ, R3.H1_H1 ;  /* 0x30000003ff607230 */ /* 0x000fe20000004100 */
[----:B------:R-:W-:Y:S01]  /*6250*/  F2FP.F16.E4M3.UNPACK_B R3, R145 ;  /* 0x00000091ff03723e */ /* 0x000fe200020006ff */
[--C-:B------:R-:W-:Y:S02]  /*6260*/  HADD2.F32 R101, -RZ, R4.reuse.H0_H0 ;  /* 0x20000004ff657230 */ /* 0x100fe40000004100 */
[----:B------:R-:W-:Y:S01]  /*6270*/  HADD2.F32 R102, -RZ, R4.H1_H1 ;  /* 0x30000004ff667230 */ /* 0x000fe20000004100 */
[----:B------:R-:W-:Y:S01]  /*6280*/  F2FP.F16.E4M3.UNPACK_B R4, R147.H1 ;  /* 0x00000093ff04723e */ /* 0x000fe200030006ff */
        /* <DEDUP_REMOVED lines=15> */
[--C-:B------:R-:W-:Y:S02]  /*6380*/  HADD2.F32 R117, -RZ, R4.reuse.H0_H0 ;  /* 0x20000004ff757230 */ /* 0x100fe40000004100 */
[----:B------:R-:W-:Y:S02]  /*6390*/  HADD2.F32 R118, -RZ, R4.H1_H1 ;  /* 0x30000004ff767230 */ /* 0x000fe40000004100 */
[--C-:B------:R-:W-:Y:S01]  /*63a0*/  HADD2.F32 R115, -RZ, R0.reuse.H0_H0 ;  /* 0x20000000ff737230 */ /* 0x100fe20000004100 */
[----:B------:R-:W1:Y:S01]  /*63b0*/  LDTM.x64 R4, tmem[UR4] ;  /* 0x00000004000479ee */ /* 0x000e620008340000 */
[----:B------:R-:W-:Y:S01]  /*63c0*/  HADD2.F32 R116, -RZ, R0.H1_H1 ;  /* 0x30000000ff747230 */ /* 0x000fe20000004100 */
[-C--:B------:R-:W-:Y:S01]  /*63d0*/  F2FP.F16.E4M3.UNPACK_B R0, R150.reuse.H1 ;  /* 0x00000096ff00723e */ /* 0x080fe200030006ff */
[--C-:B------:R-:W-:Y:S02]  /*63e0*/  HADD2.F32 R111, -RZ, R3.reuse.H0_H0 ;  /* 0x20000003ff6f7230 */ /* 0x100fe40000004100 */
[----:B------:R-:W-:Y:S01]  /*63f0*/  HADD2.F32 R112, -RZ, R3.H1_H1 ;  /* 0x30000003ff707230 */ /* 0x000fe20000004100 */
[----:B------:R-:W-:Y:S01]  /*6400*/  F2FP.F16.E4M3.UNPACK_B R3, R150 ;  /* 0x00000096ff03723e */ /* 0x000fe200020006ff */
[--C-:B------:R-:W-:Y:S02]  /*6410*/  HADD2.F32 R121, -RZ, R0.reuse.H0_H0 ;  /* 0x20000000ff797230 */ /* 0x100fe40000004100 */
[----:B------:R-:W-:Y:S01]  /*6420*/  HADD2.F32 R122, -RZ, R0.H1_H1 ;  /* 0x30000000ff7a7230 */ /* 0x000fe20000004100 */
[-C--:B------:R-:W-:Y:S01]  /*6430*/  F2FP.F16.E4M3.UNPACK_B R0, R152.reuse ;  /* 0x00000098ff00723e */ /* 0x080fe200020006ff */
[--C-:B------:R-:W-:Y:S02]  /*6440*/  HADD2.F32 R119, -RZ, R3.reuse.H0_H0 ;  /* 0x20000003ff777230 */ /* 0x100fe40000004100 */
[----:B------:R-:W-:Y:S01]  /*6450*/  HADD2.F32 R120, -RZ, R3.H1_H1 ;  /* 0x30000003ff787230 */ /* 0x000fe20000004100 */
[----:B------:R-:W-:Y:S01]  /*6460*/  F2FP.F16.E4M3.UNPACK_B R3, R151 ;  /* 0x00000097ff03723e */ /* 0x000fe200020006ff */
[--C-:B------:R-:W-:Y:S02]  /*6470*/  HADD2.F32 R127, -RZ, R0.reuse.H0_H0 ;  /* 0x20000000ff7f7230 */ /* 0x100fe40000004100 */
[----:B------:R-:W-:Y:S01]  /*6480*/  HADD2.F32 R128, -RZ, R0.H1_H1 ;  /* 0x30000000ff807230 */ /* 0x000fe20000004100 */
[----:B------:R-:W-:Y:S01]  /*6490*/  F2FP.F16.E4M3.UNPACK_B R0, R153 ;  /* 0x00000099ff00723e */ /* 0x000fe200020006ff */
        /* <DEDUP_REMOVED lines=9> */
[--C-:B------:R-:W-:Y:S02]  /*6530*/  HADD2.F32 R138, -RZ, R0.reuse.H1_H1 ;  /* 0x30000000ff8a7230 */ /* 0x100fe40000004100 */
[----:B------:R-:W-:Y:S02]  /*6540*/  HADD2.F32 R137, -RZ, R0.H0_H0 ;  /* 0x20000000ff897230 */ /* 0x000fe40000004100 */
[C-C-:B-1----:R-:W-:Y:S01]  /*6550*/  FFMA R0, R77.reuse, R4, R2.reuse ;  /* 0x000000044d007223 */ /* 0x142fe20000000002 */
[--C-:B------:R-:W-:Y:S02]  /*6560*/  HADD2.F32 R135, -RZ, R3.reuse.H0_H0 ;  /* 0x20000003ff877230 */ /* 0x100fe40000004100 */
[----:B------:R-:W-:Y:S02]  /*6570*/  HADD2.F32 R136, -RZ, R3.H1_H1 ;  /* 0x30000003ff887230 */ /* 0x000fe40000004100 */
[C-C-:B------:R-:W-:Y:S01]  /*6580*/  FFMA R3, R77.reuse, R5, R2.reuse ;  /* 0x000000054d037223 */ /* 0x140fe20000000002 */
        /* <DEDUP_REMOVED lines=60> */
[----:B------:R-:W-:Y:S01]  /*6950*/  F2FP.F16.E4M3.UNPACK_B R65, R155 ;  /* 0x0000009bff41723e */ /* 0x000fe200020006ff */
[C-C-:B------:R-:W-:Y:S01]  /*6960*/  FFMA R66, R77.reuse, R66, R2.reuse ;  /* 0x000000424d427223 */ /* 0x140fe20000000002 */
[----:B------:R-:W-:Y:S01]  /*6970*/  FFMA R67, R77, R67, R2 ;  /* 0x000000434d437223 */ /* 0x000fe20000000002 */
[C---:B------:R-:W-:Y:S01]  /*6980*/  FFMA R0, R79.reuse, R78, R0 ;  /* 0x0000004e4f007223 */ /* 0x040fe20000000000 */
[C---:B------:R-:W-:Y:S01]  /*6990*/  FFMA R3, R79.reuse, R80, R3 ;  /* 0x000000504f037223 */ /* 0x040fe20000000003 */
[----:B------:R-:W-:Y:S01]  /*69a0*/  F2FP.F16.E4M3.UNPACK_B R80, R155.H1 ;  /* 0x0000009bff50723e */ /* 0x000fe200030006ff */
[C---:B------:R-:W-:Y:S01]  /*69b0*/  FFMA R6, R79.reuse, R81, R6 ;  /* 0x000000514f067223 */ /* 0x040fe20000000006 */
[C---:B------:R-:W-:Y:S01]  /*69c0*/  FFMA R7, R79.reuse, R82, R7 ;  /* 0x000000524f077223 */ /* 0x040fe20000000007 */
[C---:B------:R-:W-:Y:S01]  /*69d0*/  FFMA R4, R79.reuse, R83, R4 ;  /* 0x000000534f047223 */ /* 0x040fe20000000004 */
[C---:B------:R-:W-:Y:S01]  /*69e0*/  FFMA R5, R79.reuse, R84, R5 ;  /* 0x000000544f057223 */ /* 0x040fe20000000005 */
[C---:B------:R-:W-:Y:S01]  /*69f0*/  FFMA R10, R79.reuse, R85, R10 ;  /* 0x000000554f0a7223 */ /* 0x040fe2000000000a */
[----:B------:R-:W-:Y:S01]  /*6a00*/  FFMA R11, R79, R86, R11 ;  /* 0x000000564f0b7223 */ /* 0x000fe2000000000b */
[----:B------:R-:W-:Y:S01]  /*6a10*/  F2FP.SATFINITE.RELU.E4M3.F32.PACK_AB_MERGE_C R6, R7, R6, RZ ;  /* 0x000000060706723e */ /* 0x000fe200048078ff */
[C---:B------:R-:W-:Y:S01]  /*6a20*/  FFMA R8, R79.reuse, R87, R8 ;  /* 0x000000574f087223 */ /* 0x040fe20000000008 */
[C---:B------:R-:W-:Y:S01]  /*6a30*/  FFMA R9, R79.reuse, R88, R9 ;  /* 0x000000584f097223 */ /* 0x040fe20000000009 */
[----:B------:R-:W-:Y:S01]  /*6a40*/  FFMA R14, R79, R89, R14 ;  /* 0x000000594f0e7223 */ /* 0x000fe2000000000e */
[----:B------:R-:W-:Y:S01]  /*6a50*/  F2FP.SATFINITE.RELU.E4M3.F32.PACK_AB_MERGE_C R10, R11, R10, RZ ;  /* 0x0000000a0b0a723e */ /* 0x000fe200048078ff */
[----:B------:R-:W-:Y:S01]  /*6a60*/  FFMA R15, R79, R90, R15 ;  /* 0x0000005a4f0f7223 */ /* 0x000fe2000000000f */
[----:B------:R-:W-:Y:S01]  /*6a70*/  F2FP.SATFINITE.RELU.E4M3.F32.PACK_AB_MERGE_C R84, R3, R0, R6 ;  /* 0x000000000354723e */ /* 0x000fe20004807806 */
[----:B------:R-:W-:Y:S01]  /*6a80*/  FFMA R12, R79, R91, R12 ;  /* 0x0000005b4f0c7223 */ /* 0x000fe2000000000c */
[----:B------:R-:W-:Y:S01]  /*6a90*/  F2FP.SATFINITE.RELU.E4M3.F32.PACK_AB_MERGE_C R85, R5, R4, R10 ;  /* 0x000000040555723e */ /* 0x000fe2000480780a */
[----:B------:R-:W-:Y:S01]  /*6aa0*/  FFMA R13, R79, R92, R13 ;  /* 0x0000005c4f0d7223 */ /* 0x000fe2000000000d */
[----:B------:R-:W-:Y:S01]  /*6ab0*/  F2FP.SATFINITE.RELU.E4M3.F32.PACK_AB_MERGE_C R14, R15, R14, RZ ;  /* 0x0000000e0f0e723e */ /* 0x000fe200048078ff */
[C---:B------:R-:W-:Y:S01]  /*6ac0*/  FFMA R18, R79.reuse, R93, R18 ;  /* 0x0000005d4f127223 */ /* 0x040fe20000000012 */
[----:B------:R-:W-:Y:S01]  /*6ad0*/  SHF.L.U32 R0, R176, 0x4, RZ ;  /* 0x00000004b0007819 */ /* 0x000fe200000006ff */
[----:B------:R-:W-:Y:S01]  /*6ae0*/  FFMA R19, R79, R94, R19 ;  /* 0x0000005e4f137223 */ /* 0x000fe20000000013 */
[----:B------:R-:W-:Y:S01]  /*6af0*/  F2FP.SATFINITE.RELU.E4M3.F32.PACK_AB_MERGE_C R86, R9, R8, R14 ;  /* 0x000000080956723e */ /* 0x000fe2000480780e */
[----:B------:R-:W-:Y:S01]  /*6b00*/  FFMA R16, R79, R95, R16 ;  /* 0x0000005f4f107223 */ /* 0x000fe20000000010 */
[----:B------:R-:W-:Y:S01]  /*6b10*/  SHF.L.U32 R4, R175, 0x4, RZ ;  /* 0x00000004af047819 */ /* 0x000fe200000006ff */
[----:B------:R-:W-:Y:S01]  /*6b20*/  FFMA R17, R79, R96, R17 ;  /* 0x000000604f117223 */ /* 0x000fe20000000011 */
[----:B------:R-:W-:Y:S01]  /*6b30*/  F2FP.SATFINITE.RELU.E4M3.F32.PACK_AB_MERGE_C R18, R19, R18, RZ ;  /* 0x000000121312723e */ /* 0x000fe200048078ff */
[C---:B------:R-:W-:Y:S01]  /*6b40*/  FFMA R22, R79.reuse, R97, R22 ;  /* 0x000000614f167223 */ /* 0x040fe20000000016 */
[----:B------:R-:W-:Y:S01]  /*6b50*/  IADD3 R194, PT, PT, R186, R4, RZ ;  /* 0x00000004bac27210 */ /* 0x000fe20007ffe0ff */
[----:B------:R-:W-:Y:S01]  /*6b60*/  FFMA R23, R79, R98, R23 ;  /* 0x000000624f177223 */ /* 0x000fe20000000017 */
[----:B------:R-:W-:Y:S01]  /*6b70*/  F2FP.SATFINITE.RELU.E4M3.F32.PACK_AB_MERGE_C R87, R13, R12, R18 ;  /* 0x0000000c0d57723e */ /* 0x000fe20004807812 */
[C---:B------:R-:W-:Y:S01]  /*6b80*/  FFMA R20, R79.reuse, R99, R20 ;  /* 0x000000634f147223 */ /* 0x040fe20000000014 */
[----:B------:R-:W-:Y:S01]  /*6b90*/  SHF.L.U32 R3, R184, 0x4, RZ ;  /* 0x00000004b8037819 */ /* 0x000fe200000006ff */
[----:B------:R-:W-:Y:S01]  /*6ba0*/  FFMA R21, R79, R100, R21 ;  /* 0x000000644f157223 */ /* 0x000fe20000000015 */
[----:B------:R-:W-:Y:S01]  /*6bb0*/  F2FP.SATFINITE.RELU.E4M3.F32.PACK_AB_MERGE_C R22, R23, R22, RZ ;  /* 0x000000161716723e */ /* 0x000fe200048078ff */
[----:B------:R-:W-:Y:S01]  /*6bc0*/  FFMA R26, R79, R101, R26 ;  /* 0x000000654f1a7223 */ /* 0x000fe2000000001a */
[----:B------:R-:W-:Y:S01]  /*6bd0*/  LEA R5, R181, UR49, 0x3 ;  /* 0x00000031b5057c11 */ /* 0x000fe2000f8e18ff */
[----:B------:R-:W-:Y:S01]  /*6be0*/  FFMA R27, R79, R102, R27 ;  /* 0x000000664f1b7223 */ /* 0x000fe2000000001b */
[----:B------:R-:W-:Y:S01]  /*6bf0*/  F2FP.SATFINITE.RELU.E4M3.F32.PACK_AB_MERGE_C R16, R17, R16, R22 ;  /* 0x000000101110723e */ /* 0x000fe20004807816 */
[C---:B------:R-:W-:Y:S01]  /*6c00*/  FFMA R24, R79.reuse, R103, R24 ;  /* 0x000000674f187223 */ /* 0x040fe20000000018 */
[----:B------:R-:W-:Y:S01]  /*6c10*/  @!P6 SHF.L.U32 R6, R180, 0x1f, RZ ;  /* 0x0000001fb406e819 */ /* 0x000fe200000006ff */
[----:B------:R-:W-:Y:S01]  /*6c20*/  FFMA R25, R79, R104, R25 ;  /* 0x000000684f197223 */ /* 0x000fe20000000019 */
[----:B------:R-:W-:Y:S01]  /*6c30*/  F2FP.SATFINITE.RELU.E4M3.F32.PACK_AB_MERGE_C R17, R27, R26, RZ ;  /* 0x0000001a1b11723e */ /* 0x000fe200048078ff */
[C---:B------:R-:W-:Y:S01]  /*6c40*/  FFMA R30, R79.reuse, R105, R30 ;  /* 0x000000694f1e7223 */ /* 0x040fe2000000001e */
[C---:B------:R-:W-:Y:S01]  /*6c50*/  FFMA R31, R79.reuse, R106, R31 ;  /* 0x0000006a4f1f7223 */ /* 0x040fe2000000001f */
[----:B------:R-:W-:Y:S01]  /*6c60*/  FFMA R28, R79, R107, R28 ;  /* 0x0000006b4f1c7223 */ /* 0x000fe2000000001c */
[----:B------:R-:W-:Y:S01]  /*6c70*/  F2FP.SATFINITE.RELU.E4M3.F32.PACK_AB_MERGE_C R17, R21, R20, R17 ;  /* 0x000000141511723e */ /* 0x000fe20004807811 */
[----:B------:R1:W-:Y:S01]  /*6c80*/  STS.128 [R171+UR49+0x4200], R84 ;  /* 0x00420054ab007988 */ /* 0x0003e20008000c31 */
[----:B------:R-:W-:Y:S01]  /*6c90*/  FFMA R29, R79, R108, R29 ;  /* 0x0000006c4f1d7223 */ /* 0x000fe2000000001d */
[----:B------:R-:W-:Y:S01]  /*6ca0*/  F2FP.SATFINITE.RELU.E4M3.F32.PACK_AB_MERGE_C R18, R31, R30, RZ ;  /* 0x0000001e1f12723e */ /* 0x000fe200048078ff */
[C---:B------:R-:W-:Y:S01]  /*6cb0*/  FFMA R34, R79.reuse, R109, R34 ;  /* 0x0000006d4f227223 */ /* 0x040fe20000000022 */
[C---:B------:R-:W-:Y:S01]  /*6cc0*/  FFMA R35, R79.reuse, R110, R35 ;  /* 0x0000006e4f237223 */ /* 0x040fe20000000023 */
[----:B------:R-:W-:Y:S01]  /*6cd0*/  FFMA R32, R79, R111, R32 ;  /* 0x0000006f4f207223 */ /* 0x000fe20000000020 */
[----:B------:R-:W-:Y:S01]  /*6ce0*/  F2FP.SATFINITE.RELU.E4M3.F32.PACK_AB_MERGE_C R18, R25, R24, R18 ;  /* 0x000000181912723e */ /* 0x000fe20004807812 */
[C---:B------:R-:W-:Y:S01]  /*6cf0*/  FFMA R33, R79.reuse, R112, R33 ;  /* 0x000000704f217223 */ /* 0x040fe20000000021 */
[----:B------:R-:W-:Y:S01]  /*6d00*/  FFMA R38, R79, R113, R38 ;  /* 0x000000714f267223 */ /* 0x000fe20000000026 */
[----:B------:R-:W-:Y:S01]  /*6d10*/  F2FP.SATFINITE.RELU.E4M3.F32.PACK_AB_MERGE_C R19, R35, R34, RZ ;  /* 0x000000222313723e */ /* 0x000fe200048078ff */
[C---:B------:R-:W-:Y:S01]  /*6d20*/  FFMA R39, R79.reuse, R114, R39 ;  /* 0x000000724f277223 */ /* 0x040fe20000000027 */
[C---:B------:R-:W-:Y:S01]  /*6d30*/  FFMA R36, R79.reuse, R115, R36 ;  /* 0x000000734f247223 */ /* 0x040fe20000000024 */
[----:B------:R-:W-:Y:S01]  /*6d40*/  FFMA R37, R79, R116, R37 ;  /* 0x000000744f257223 */ /* 0x000fe20000000025 */
[----:B------:R-:W-:Y:S01]  /*6d50*/  F2FP.SATFINITE.RELU.E4M3.F32.PACK_AB_MERGE_C R19, R29, R28, R19 ;  /* 0x0000001c1d13723e */ /* 0x000fe20004807813 */
[C---:B------:R-:W-:Y:S01]  /*6d60*/  FFMA R42, R79.reuse, R117, R42 ;  /* 0x000000754f2a7223 */ /* 0x040fe2000000002a */
[C---:B------:R-:W-:Y:S01]  /*6d70*/  FFMA R43, R79.reuse, R118, R43 ;  /* 0x000000764f2b7223 */ /* 0x040fe2000000002b */
[C---:B------:R-:W-:Y:S01]  /*6d80*/  FFMA R40, R79.reuse, R119, R40 ;  /* 0x000000774f287223 */ /* 0x040fe20000000028 */
[C---:B------:R-:W-:Y:S01]  /*6d90*/  FFMA R41, R79.reuse, R120, R41 ;  /* 0x000000784f297223 */ /* 0x040fe20000000029 */
[--C-:B------:R-:W-:Y:S02]  /*6da0*/  HADD2.F32 R125, -RZ, R126.reuse.H0_H0 ;  /* 0x2000007eff7d7230 */ /* 0x100fe40000004100 */
[C---:B------:R-:W-:Y:S01]  /*6db0*/  FFMA R46, R79.reuse, R121, R46 ;  /* 0x000000794f2e7223 */ /* 0x040fe2000000002e */
[----:B------:R-:W-:Y:S02]  /*6dc0*/  HADD2.F32 R126, -RZ, R126.H1_H1 ;  /* 0x3000007eff7e7230 */ /* 0x000fe40000004100 */
[C---:B------:R-:W-:Y:S01]  /*6dd0*/  FFMA R47, R79.reuse, R122, R47 ;  /* 0x0000007a4f2f7223 */ /* 0x040fe2000000002f */
[C---:B------:R-:W-:Y:S01]  /*6de0*/  FFMA R44, R79.reuse, R123, R44 ;  /* 0x0000007b4f2c7223 */ /* 0x040fe2000000002c */
[C---:B------:R-:W-:Y:S01]  /*6df0*/  FFMA R45, R79.reuse, R124, R45 ;  /* 0x0000007c4f2d7223 */ /* 0x040fe2000000002d */
        /* <DEDUP_REMOVED lines=14> */
[C---:B------:R-:W-:Y:S01]  /*6ee0*/  FFMA R62, R79.reuse, R137, R62 ;  /* 0x000000894f3e7223 */ /* 0x040fe2000000003e */
[----:B------:R-:W-:Y:S01]  /*6ef0*/  FFMA R63, R79, R138, R63 ;  /* 0x0000008a4f3f7223 */ /* 0x000fe2000000003f */
[--C-:B------:R-:W-:Y:S01]  /*6f00*/  HADD2.F32 R64, -RZ, R65.reuse.H0_H0 ;  /* 0x20000041ff407230 */ /* 0x100fe20000004100 */
[----:B------:R-:W-:Y:S01]  /*6f10*/  IADD3 R138, PT, PT, R186, R0, RZ ;  /* 0x00000000ba8a7210 */ /* 0x000fe20007ffe0ff */
[----:B------:R-:W-:Y:S01]  /*6f20*/  HADD2.F32 R65, -RZ, R65.H1_H1 ;  /* 0x30000041ff417230 */ /* 0x000fe20000004100 */
[----:B------:R-:W-:Y:S01]  /*6f30*/  F2FP.SATFINITE.RELU.E4M3.F32.PACK_AB_MERGE_C R38, R39, R38, RZ ;  /* 0x000000262726723e */ /* 0x000fe200048078ff */
[--C-:B------:R-:W-:Y:S01]  /*6f40*/  HADD2.F32 R78, -RZ, R80.reuse.H0_H0 ;  /* 0x20000050ff4e7230 */ /* 0x100fe20000004100 */
[----:B------:R-:W-:Y:S01]  /*6f50*/  F2FP.SATFINITE.RELU.E4M3.F32.PACK_AB_MERGE_C R42, R43, R42, RZ ;  /* 0x0000002a2b2a723e */ /* 0x000fe200048078ff */
[----:B------:R1:W-:Y:S01]  /*6f60*/  STS.128 [R138+0x4010], R16 ;  /* 0x004010108a007388 */ /* 0x0003e20000000c00 */
[----:B------:R-:W-:Y:S01]  /*6f70*/  F2FP.SATFINITE.RELU.E4M3.F32.PACK_AB_MERGE_C R34, R47, R46, RZ ;  /* 0x0000002e2f22723e */ /* 0x000fe200048078ff */
[----:B------:R-:W-:Y:S01]  /*6f80*/  HADD2.F32 R80, -RZ, R80.H1_H1 ;  /* 0x30000050ff507230 */ /* 0x000fe20000004100 */
[----:B------:R-:W-:Y:S01]  /*6f90*/  F2FP.SATFINITE.RELU.E4M3.F32.PACK_AB_MERGE_C R35, R51, R50, RZ ;  /* 0x000000323323723e */ /* 0x000fe200048078ff */
[C---:B------:R-:W-:Y:S01]  /*6fa0*/  FFMA R60, R79.reuse, R64, R60 ;  /* 0x000000404f3c7223 */ /* 0x040fe2000000003c */
[C---:B------:R-:W-:Y:S01]  /*6fb0*/  FFMA R61, R79.reuse, R65, R61 ;  /* 0x000000414f3d7223 */ /* 0x040fe2000000003d */
[----:B------:R-:W-:Y:S01]  /*6fc0*/  FFMA R66, R79, R78, R66 ;  /* 0x0000004e4f427223 */ /* 0x000fe20000000042 */
[----:B------:R-:W-:Y:S01]  /*6fd0*/  F2FP.SATFINITE.RELU.E4M3.F32.PACK_AB_MERGE_C R32, R33, R32, R38 ;  /* 0x000000202120723e */ /* 0x000fe20004807826 */
[----:B------:R-:W-:Y:S01]  /*6fe0*/  FFMA R67, R79, R80, R67 ;  /* 0x000000504f437223 */ /* 0x000fe20000000043 */
[----:B------:R-:W-:Y:S02]  /*6ff0*/  F2FP.SATFINITE.RELU.E4M3.F32.PACK_AB_MERGE_C R33, R37, R36, R42 ;  /* 0x000000242521723e */ /* 0x000fe4000480782a */
[----:B------:R-:W-:Y:S02]  /*7000*/  F2FP.SATFINITE.RELU.E4M3.F32.PACK_AB_MERGE_C R34, R41, R40, R34 ;  /* 0x000000282922723e */ /* 0x000fe40004807822 */
[----:B------:R-:W-:Y:S02]  /*7010*/  F2FP.SATFINITE.RELU.E4M3.F32.PACK_AB_MERGE_C R35, R45, R44, R35 ;  /* 0x0000002c2d23723e */ /* 0x000fe40004807823 */
[----:B------:R-:W-:Y:S02]  /*7020*/  F2FP.SATFINITE.RELU.E4M3.F32.PACK_AB_MERGE_C R54, R55, R54, RZ ;  /* 0x000000363736723e */ /* 0x000fe400048078ff */
[----:B------:R-:W-:Y:S01]  /*7030*/  F2FP.SATFINITE.RELU.E4M3.F32.PACK_AB_MERGE_C R58, R59, R58, RZ ;  /* 0x0000003a3b3a723e */ /* 0x000fe200048078ff */
[----:B------:R1:W-:Y:S01]  /*7040*/  STS.128 [R194+0x4020], R32 ;  /* 0x00402020c2007388 */ /* 0x0003e20000000c00 */
[----:B------:R-:W-:Y:S02]  /*7050*/  F2FP.SATFINITE.RELU.E4M3.F32.PACK_AB_MERGE_C R50, R63, R62, RZ ;  /* 0x0000003e3f32723e */ /* 0x000fe400048078ff */
[----:B------:R-:W-:Y:S02]  /*7060*/  F2FP.SATFINITE.RELU.E4M3.F32.PACK_AB_MERGE_C R51, R67, R66, RZ ;  /* 0x000000424333723e */ /* 0x000fe400048078ff */
[----:B------:R-:W-:Y:S02]  /*7070*/  F2FP.SATFINITE.RELU.E4M3.F32.PACK_AB_MERGE_C R48, R49, R48, R54 ;  /* 0x000000303130723e */ /* 0x000fe40004807836 */
[----:B------:R-:W-:Y:S02]  /*7080*/  F2FP.SATFINITE.RELU.E4M3.F32.PACK_AB_MERGE_C R49, R53, R52, R58 ;  /* 0x000000343531723e */ /* 0x000fe4000480783a */
[----:B------:R-:W-:Y:S02]  /*7090*/  F2FP.SATFINITE.RELU.E4M3.F32.PACK_AB_MERGE_C R50, R57, R56, R50 ;  /* 0x000000383932723e */ /* 0x000fe40004807832 */
[----:B------:R-:W-:Y:S02]  /*70a0*/  F2FP.SATFINITE.RELU.E4M3.F32.PACK_AB_MERGE_C R51, R61, R60, R51 ;  /* 0x0000003c3d33723e */ /* 0x000fe40004807833 */
[----:B------:R-:W-:Y:S05]  /*70b0*/  IADD3 R193, PT, PT, R3, R138, RZ ;  /* 0x0000008a03c17210 */ /* 0x000fea0007ffe0ff */
[----:B------:R1:W-:Y:S01]  /*70c0*/  STS.128 [R193+0x4010], R48 ;  /* 0x00401030c1007388 */ /* 0x0003e20000000c00 */
[----:B------:R-:W-:Y:S01]  /*70d0*/  @!PT LDS RZ, [RZ] ;  /* 0x00000000fffff984 */ /* 0x000fe20000000800 */
[----:B------:R-:W-:Y:S01]  /*70e0*/  @!PT LDS RZ, [RZ] ;  /* 0x00000000fffff984 */ /* 0x000fe20000000800 */
[----:B------:R-:W-:Y:S01]  /*70f0*/  @!PT LDS RZ, [RZ] ;  /* 0x00000000fffff984 */ /* 0x000fe20000000800 */
[----:B------:R-:W-:Y:S01]  /*7100*/  @!PT LDS RZ, [RZ] ;  /* 0x00000000fffff984 */ /* 0x000fe20000000800 */
[----:B------:R2:W-:Y:S07]  /*7110*/  MEMBAR.ALL.CTA ;  /* 0x0000000000007992 */ /* 0x0005ee0000008000 */
[----:B--2---:R-:W2:Y:S02]  /*7120*/  FENCE.VIEW.ASYNC.S ;  /* 0x00000000000073c6 */ /* 0x004ea40000000000 */
[----:B--2---:R-:W-:Y:S06]  /*7130*/  BAR.SYNC.DEFER_BLOCKING 0x1, 0x80 ;  /* 0x0042000000007b1d */ /* 0x004fec0000010000 */
[----:B------:R-:W-:Y:S05]  /*7140*/  @P0 BRA `(.L_x_107) ;  /* 0x0000000000280947 */ /* 0x000fea0003800000 */
[----:B------:R-:W-:Y:S02]  /*7150*/  UIADD3 UR4, UPT, UPT, UR49, 0x4200, URZ ;  /* 0x0000420031047890 */ /* 0x000fe4000fffe0ff */
[----:B------:R-:W-:Y:S01]  /*7160*/  UIADD3 UR6, UP0, UPT, UR52, 0x680, URZ ;  /* 0x0000068034067890 */ /* 0x000fe2000ff1e0ff */
[----:B------:R-:W-:Y:S03]  /*7170*/  UMOV UR43, UR36 ;  /* 0x00000024002b7c82 */ /* 0x000fe60008000000 */
[----:B------:R-:W-:Y:S01]  /*7180*/  MOV R189, UR4 ;  /* 0x0000000400bd7c02 */ /* 0x000fe20008000f00 */
[----:B------:R-:W-:Y:S03]  /*7190*/  UIADD3.X UR7, UPT, UPT, URZ, UR53, URZ, UP0, !UPT ;  /* 0x00000035ff077290 */ /* 0x000fe600087fe4ff */
[----:B------:R-:W-:Y:S11]  /*71a0*/  R2UR UR40, R189 ;  /* 0x00000000bd2872ca */ /* 0x000ff600000e0000 */
[----:B------:R-:W-:Y:S02]  /*71b0*/  @!UPT UIADD3 URZ, UPT, UPT, URZ, URZ, URZ ;  /* 0x000000fffffff290 */ /* 0x000fe4000fffe0ff */
[----:B------:R2:W-:Y:S01]  /*71c0*/  UTMASTG.3D [UR40], [UR6] ;  /* 0x00000028060073b5 */ /* 0x0005e20008010000 */
[----:B------:R0:W-:Y:S01]  /*71d0*/  UTMACMDFLUSH ;  /* 0x00000000000079b7 */ /* 0x0001e20000000000 */
[----:B--2---:R-:W-:Y:S04]  /*71e0*/  DEPBAR.LE SB0, 0x1 ;  /* 0x000080400000791a */ /* 0x004fe80000000000 */
.L_x_107:
[----:B------:R-:W-:Y:S05]  /*71f0*/  BSYNC.RECONVERGENT B0 ;  /* 0x0000000000007941 */ /* 0x000fea0003800200 */
.L_x_106:
[----:B------:R-:W-:Y:S06]  /*7200*/  BAR.SYNC.DEFER_BLOCKING 0x1, 0x80 ;  /* 0x0042000000007b1d */ /* 0x000fec0000010000 */
[----:B------:R-:W2:Y:S01]  /*7210*/  @!P6 SYNCS.PHASECHK.TRANS64.TRYWAIT P0, [R5+URZ+0xc0], R6 ;  /* 0x0000c0060500e5a7 */ /* 0x000ea200080011ff */
[----:B------:R-:W-:Y:S01]  /*7220*/  BSSY B1, `(.L_x_108) ;  /* 0x0000023000017945 */ /* 0x000fe20003800000 */
[----:B--2---:R-:W-:Y:S03]  /*7230*/  @!P6 SEL R196, RZ, 0x1, !P0 ;  /* 0x00000001ffc4e807 */ /* 0x004fe60004000000 */
[----:B------:R-:W-:Y:S05]  /*7240*/  @P6 BRA `(.L_x_109) ;  /* 0x0000000000806947 */ /* 0x000fea0003800000 */
[----:B------:R-:W-:Y:S01]  /*7250*/  ISETP.NE.AND P1, PT, R197, RZ, PT ;  /* 0x000000ffc500720c */ /* 0x000fe20003f25270 */
[----:B------:R-:W-:Y:S01]  /*7260*/  BSSY B0, `(.L_x_110) ;  /* 0x000000a000007945 */ /* 0x000fe20003800000 */
[----:B------:R-:W-:Y:S11]  /*7270*/  ISETP.NE.AND P0, PT, R196, RZ, PT ;  /* 0x000000ffc400720c */ /* 0x000ff60003f05270 */
[----:B------:R-:W-:Y:S04]  /*7280*/  @P1 IMAD R6, R181, 0x2000, R186 ;  /* 0x00002000b5061824 */ /* 0x000fe800078e02ba */
[C---:B------:R-:W-:Y:S01]  /*7290*/  @P1 IMAD.IADD R0, R6.reuse, 0x1, R0 ;  /* 0x0000000106001824 */ /* 0x040fe200078e0200 */
[----:B------:R-:W-:Y:S03]  /*72a0*/  @P1 IADD3 R4, PT, PT, R6, R4, RZ ;  /* 0x0000000406041210 */ /* 0x000fe60007ffe0ff */
[----:B------:R-:W-:Y:S01]  /*72b0*/  @P1 IMAD.IADD R7, R3, 0x1, R0 ;  /* 0x0000000103071824 */ /* 0x000fe200078e0200 */
[----:B------:R-:W-:Y:S06]  /*72c0*/  @P0 BRA `(.L_x_111) ;  /* 0x00000000000c0947 */ /* 0x000fec0003800000 */
[----:B------:R-:W-:Y:S04]  /*72d0*/  SHF.L.U32 R3, R180, 0x1f, RZ ;  /* 0x0000001fb4037819 */ /* 0x000fe800000006ff */
[----:B------:R-:W2:Y:S02]  /*72e0*/  SYNCS.PHASECHK.TRANS64.TRYWAIT P0, [R5+URZ+0xc0], R3 ;  /* 0x0000c003050075a7 */ /* 0x000ea400080011ff */
[----:B--2---:R-:W-:Y:S05]  /*72f0*/  @!P0 BRA `(.L_x_112) ;  /* 0x0000002000788947 */ /* 0x004fea0003800000 */
.L_x_111:
[----:B------:R-:W-:Y:S05]  /*7300*/  BSYNC B0 ;  /* 0x0000000000007941 */ /* 0x000fea0003800000 */
.L_x_110:
[----:B------:R-:W-:Y:S01]  /*7310*/  ISETP.NE.AND P0, PT, R197, RZ, PT ;  /* 0x000000ffc500720c */ /* 0x000fe20003f05270 */
[----:B--2---:R-:W-:Y:S02]  /*7320*/  VIADD R5, R5, 0xd0 ;  /* 0x000000d005057836 */ /* 0x004fe40000000000 */
[----:B------:R-:W-:Y:S10]  /*7330*/  VIADD R181, R181, 0x1 ;  /* 0x00000001b5b57836 */ /* 0x000ff40000000000 */
[----:B------:R2:W3:Y:S04]  /*7340*/  @P0 LDS.128 R144, [R0+0x10] ;  /* 0x0000100000900984 */ /* 0x0004e80000000c00 */
[----:B------:R4:W1:Y:S04]  /*7350*/  @P0 LDS.128 R140, [R6] ;  /* 0x00000000068c0984 */ /* 0x0008680000000c00 */
        /* <DEDUP_REMOVED lines=10> */
[----:B--2---:R-:W-:Y:S05]  /*7400*/  IMAD.U32 R0, RZ, RZ, UR37 ;  /* 0x00000025ff007e24 */ /* 0x004fea000f8e00ff */
[----:B------:R-:W-:Y:S04]  /*7410*/  PRMT R0, R0, 0x654, R5 ;  /* 0x0000065400007816 */ /* 0x000fe80000000005 */
[----:B-----5:R2:W-:Y:S02]  /*7420*/  SYNCS.ARRIVE.TRANS64.RED.A1T0 RZ, [R0+URZ], RZ ;  /* 0x000000ff00ff79a7 */ /* 0x0205e400081004ff */
[----:B--2---:R-:W-:Y:S04]  /*7430*/  SEL R0, RZ, 0x1, P0 ;  /* 0x00000001ff007807 */ /* 0x004fe80000000000 */
[----:B-1-34-:R-:W-:Y:S02]  /*7440*/  LOP3.LUT R180, R180, R0, RZ, 0x3c, !PT ;  /* 0x00000000b4b47212 */ /* 0x01afe400078e3cff */
.L_x_109:
[----:B------:R-:W-:Y:S05]  /*7450*/  BSYNC B1 ;  /* 0x0000000000017941 */ /* 0x000fea0003800000 */
.L_x_108:
[----:B------:R-:W-:Y:S05]  /*7460*/  VIADD R0, R157, 0x40 ;  /* 0x000000409d007836 */ /* 0x000fea0000000000 */
[----:B------:R-:W-:Y:S04]  /*7470*/  SHF.R.U32.HI R0, RZ, 0x15, R0 ;  /* 0x00000015ff007819 */ /* 0x000fe80000011600 */
[----:B------:R-:W-:Y:S11]  /*7480*/  LOP3.LUT P0, RZ, R0, 0x3, R172, 0x48, !PT ;  /* 0x0000000300ff7812 */ /* 0x000ff600078048ac */
[----:B------:R-:W-:Y:S02]  /*7490*/  @!UPT UIADD3 URZ, UPT, UPT, URZ, URZ, URZ ;  /* 0x000000fffffff290 */ /* 0x000fe4000fffe0ff */
[----:B------:R-:W-:Y:S05]  /*74a0*/  @!P0 BRA `(.L_x_113) ;  /* 0x0000000000408947 */ /* 0x000fea0003800000 */
[----:B------:R-:W2:Y:S01]  /*74b0*/  LDCU.64 UR8, c[0x4][0x70] ;  /* 0x01000e00ff0877ac */ /* 0x000ea20008000a00 */
[----:B------:R-:W-:Y:S01]  /*74c0*/  MOV R15, 0x0 ;  /* 0x00000000000f7802 */ /* 0x000fe20000000f00 */
[----:B------:R-:W-:Y:S02]  /*74d0*/  HFMA2 R12, -RZ, RZ, 0, 5.9604644775390625e-08 ;  /* 0x00000001ff0c7431 */ /* 0x000fe400000001ff */
[----:B------:R-:W-:Y:S02]  /*74e0*/  IMAD.MOV.U32 R8, RZ, RZ, 0x192 ;  /* 0x00000192ff087424 */ /* 0x000fe400078e00ff */
[----:B------:R-:W-:Y:S01]  /*74f0*/  IMAD.MOV.U32 R13, RZ, RZ, RZ ;  /* 0x000000ffff0d7224 */ /* 0x000fe200078e00ff */
[----:B------:R-:W3:Y:S01]  /*7500*/  LDCU.64 UR6, c[0x4][0x78] ;  /* 0x01000f00ff0677ac */ /* 0x000ee20008000a00 */
[----:B------:R-:W4:Y:S01]  /*7510*/  LDC.64 R14, c[0x4][R15] ;  /* 0x010000000f0e7b82 */ /* 0x000f220000000a00 */
[----:B------:R-:W5:Y:S01]  /*7520*/  LDCU.64 UR4, c[0x4][0x10] ;  /* 0x01000200ff0477ac */ /* 0x000f620008000a00 */
[----:B--2---:R-:W-:Y:S01]  /*7530*/  MOV R5, UR9 ;  /* 0x0000000900057c02 */ /* 0x004fe20008000f00 */
[----:B------:R-:W-:Y:S01]  /*7540*/  IMAD.U32 R4, RZ, RZ, UR8 ;  /* 0x00000008ff047e24 */ /* 0x000fe2000f8e00ff */
[----:B---3--:R-:W-:Y:S01]  /*7550*/  MOV R7, UR7 ;  /* 0x0000000700077c02 */ /* 0x008fe20008000f00 */
[----:B------:R-:W-:Y:S01]  /*7560*/  IMAD.U32 R6, RZ, RZ, UR6 ;  /* 0x00000006ff067e24 */ /* 0x000fe2000f8e00ff */
[----:B-----5:R-:W-:Y:S01]  /*7570*/  MOV R11, UR5 ;  /* 0x00000005000b7c02 */ /* 0x020fe20008000f00 */
[----:B------:R-:W-:Y:S02]  /*7580*/  IMAD.U32 R10, RZ, RZ, UR4 ;  /* 0x00000004ff0a7e24 */ /* 0x000fe4000f8e00ff */
[----:B------:R-:W-:Y:S07]  /*7590*/  LEPC R20, `(.L_x_113) ;  /* 0x000000001014794e */ /* 0x000fee0000000000 */
[----:B-1--4-:R-:W-:Y:S05]  /*75a0*/  CALL.ABS.NOINC R14 ;  /* 0x000000000e007343 */ /* 0x012fea0003c00000 */
.L_x_113:
[----:B------:R-:W-:Y:S01]  /*75b0*/  ISETP.NE.AND P0, PT, R190, RZ, PT ;  /* 0x000000ffbe00720c */ /* 0x000fe20003f05270 */
[----:B------:R-:W-:Y:S05]  /*75c0*/  WARPSYNC.ALL ;  /* 0x0000000000007948 */ /* 0x000fea0003800000 */
[----:B------:R-:W-:Y:S01]  /*75d0*/  R2UR UR4, R157 ;  /* 0x000000009d0472ca */ /* 0x000fe200000e0000 */
[----:B------:R-:W-:Y:S01]  /*75e0*/  BSSY.RECONVERGENT B0, `(.L_x_114) ;  /* 0x000011d000007945 */ /* 0x000fe20003800200 */
[----:B------:R-:W-:Y:S02]  /*75f0*/  F2FP.F16.E4M3.UNPACK_B R12, R140 ;  /* 0x0000008cff0c723e */ /* 0x000fe400020006ff */
[----:B------:R-:W-:Y:S02]  /*7600*/  F2FP.F16.E4M3.UNPACK_B R11, R141 ;  /* 0x0000008dff0b723e */ /* 0x000fe400020006ff */
[----:B------:R-:W-:Y:S01]  /*7610*/  F2FP.F16.E4M3.UNPACK_B R10, R142 ;  /* 0x0000008eff0a723e */ /* 0x000fe200020006ff */
[--C-:B------:R-:W-:Y:S01]  /*7620*/  HADD2.F32 R78, -RZ, R12.reuse.H0_H0 ;  /* 0x2000000cff4e7230 */ /* 0x100fe20000004100 */
[----:B------:R-:W-:Y:S01]  /*7630*/  F2FP.F16.E4M3.UNPACK_B R9, R143 ;  /* 0x0000008fff09723e */ /* 0x000fe200020006ff */
[----:B------:R-:W-:Y:S01]  /*7640*/  HADD2.F32 R80, -RZ, R12.H1_H1 ;  /* 0x3000000cff507230 */ /* 0x000fe20000004100 */
[----:B------:R-:W-:Y:S01]  /*7650*/  F2FP.F16.E4M3.UNPACK_B R8, R144 ;  /* 0x00000090ff08723e */ /* 0x000fe200020006ff */
[--C-:B------:R-:W-:Y:S01]  /*7660*/  HADD2.F32 R83, -RZ, R11.reuse.H0_H0 ;  /* 0x2000000bff537230 */ /* 0x100fe20000004100 */
[----:B------:R-:W-:Y:S01]  /*7670*/  F2FP.F16.E4M3.UNPACK_B R7, R145 ;  /* 0x00000091ff07723e */ /* 0x000fe200020006ff */
[----:B-1----:R-:W-:Y:S01]  /*7680*/  HADD2.F32 R84, -RZ, R11.H1_H1 ;  /* 0x3000000bff547230 */ /* 0x002fe20000004100 */
[----:B------:R-:W-:Y:S01]  /*7690*/  F2FP.F16.E4M3.UNPACK_B R6, R146 ;  /* 0x00000092ff06723e */ /* 0x000fe200020006ff */
[--C-:B------:R-:W-:Y:S01]  /*76a0*/  HADD2.F32 R87, -RZ, R10.reuse.H0_H0 ;  /* 0x2000000aff577230 */ /* 0x100fe20000004100 */
[----:B------:R-:W-:Y:S01]  /*76b0*/  F2FP.F16.E4M3.UNPACK_B R5, R147 ;  /* 0x00000093ff05723e */ /* 0x000fe200020006ff */
[----:B------:R-:W-:Y:S01]  /*76c0*/  HADD2.F32 R88, -RZ, R10.H1_H1 ;  /* 0x3000000aff587230 */ /* 0x000fe20000004100 */
[----:B------:R-:W-:Y:S01]  /*76d0*/  F2FP.F16.E4M3.UNPACK_B R4, R148 ;  /* 0x00000094ff04723e */ /* 0x000fe200020006ff */
[--C-:B------:R-:W-:Y:S01]  /*76e0*/  HADD2.F32 R91, -RZ, R9.reuse.H0_H0 ;  /* 0x20000009ff5b7230 */ /* 0x100fe20000004100 */
[----:B------:R-:W-:Y:S01]  /*76f0*/  F2FP.F16.E4M3.UNPACK_B R0, R154 ;  /* 0x0000009aff00723e */ /* 0x000fe200020006ff */
[----:B------:R-:W-:Y:S01]  /*7700*/  HADD2.F32 R92, -RZ, R9.H1_H1 ;  /* 0x30000009ff5c7230 */ /* 0x000fe20000004100 */
[----:B------:R-:W-:Y:S01]  /*7710*/  F2FP.F16.E4M3.UNPACK_B R3, R153 ;  /* 0x00000099ff03723e */ /* 0x000fe200020006ff */
[--C-:B------:R-:W-:Y:S01]  /*7720*/  HADD2.F32 R95, -RZ, R8.reuse.H0_H0 ;  /* 0x20000008ff5f7230 */ /* 0x100fe20000004100 */
[----:B------:R-:W-:Y:S01]  /*7730*/  F2FP.F16.E4M3.UNPACK_B R140, R140.H1 ;  /* 0x0000008cff8c723e */ /* 0x000fe200030006ff */
[----:B------:R-:W-:Y:S01]  /*7740*/  HADD2.F32 R96, -RZ, R8.H1_H1 ;  /* 0x30000008ff607230 */ /* 0x000fe20000004100 */
[----:B------:R-:W-:Y:S01]  /*7750*/  F2FP.F16.E4M3.UNPACK_B R141, R141.H1 ;  /* 0x0000008dff8d723e */ /* 0x000fe200030006ff */
[--C-:B------:R-:W-:Y:S01]  /*7760*/  HADD2.F32 R99, -RZ, R7.reuse.H0_H0 ;  /* 0x20000007ff637230 */ /* 0x100fe20000004100 */
[----:B------:R-:W-:Y:S01]  /*7770*/  F2FP.F16.E4M3.UNPACK_B R142, R142.H1 ;  /* 0x0000008eff8e723e */ /* 0x000fe200030006ff */
[----:B------:R-:W-:Y:S01]  /*7780*/  HADD2.F32 R100, -RZ, R7.H1_H1 ;  /* 0x30000007ff647230 */ /* 0x000fe20000004100 */
[----:B------:R-:W-:Y:S01]  /*7790*/  F2FP.F16.E4M3.UNPACK_B R143, R143.H1 ;  /* 0x0000008fff8f723e */ /* 0x000fe200030006ff */
[--C-:B------:R-:W-:Y:S01]  /*77a0*/  HADD2.F32 R103, -RZ, R6.reuse.H0_H0 ;  /* 0x20000006ff677230 */ /* 0x100fe20000004100 */
[----:B------:R-:W-:Y:S01]  /*77b0*/  R2UR UR5, R195 ;  /* 0x00000000c30572ca */ /* 0x000fe200000e0000 */
[----:B------:R-:W-:Y:S01]  /*77c0*/  HADD2.F32 R104, -RZ, R6.H1_H1 ;  /* 0x30000006ff687230 */ /* 0x000fe20000004100 */
[----:B------:R-:W-:Y:S01]  /*77d0*/  F2FP.F16.E4M3.UNPACK_B R116, R149 ;  /* 0x00000095ff74723e */ /* 0x000fe200020006ff */
[--C-:B------:R-:W-:Y:S01]  /*77e0*/  HADD2.F32 R107, -RZ, R5.reuse.H0_H0 ;  /* 0x20000005ff6b7230 */ /* 0x100fe20000004100 */
[----:B------:R-:W-:Y:S01]  /*77f0*/  F2FP.F16.E4M3.UNPACK_B R120, R150 ;  /* 0x00000096ff78723e */ /* 0x000fe200020006ff */
[----:B------:R-:W-:Y:S01]  /*7800*/  HADD2.F32 R108, -RZ, R5.H1_H1 ;  /* 0x30000005ff6c7230 */ /* 0x000fe20000004100 */
[-C--:B------:R-:W-:Y:S01]  /*7810*/  F2FP.F16.E4M3.UNPACK_B R124, R151.reuse ;  /* 0x00000097ff7c723e */ /* 0x080fe200020006ff */
[--C-:B------:R-:W-:Y:S01]  /*7820*/  HADD2.F32 R111, -RZ, R4.reuse.H0_H0 ;  /* 0x20000004ff6f7230 */ /* 0x100fe20000004100 */
[----:B------:R-:W-:Y:S01]  /*7830*/  F2FP.F16.E4M3.UNPACK_B R151, R151.H1 ;  /* 0x00000097ff97723e */ /* 0x000fe200030006ff */
[----:B------:R-:W-:Y:S01]  /*7840*/  HADD2.F32 R112, -RZ, R4.H1_H1 ;  /* 0x30000004ff707230 */ /* 0x000fe20000004100 */
[----:B------:R-:W-:Y:S01]  /*7850*/  F2FP.F16.E4M3.UNPACK_B R128, R152 ;  /* 0x00000098ff80723e */ /* 0x000fe200020006ff */
[----:B------:R-:W1:Y:S01]  /*7860*/  LDTM.x64 R4, tmem[UR4+0x40] ;  /* 0x00004004000479ee */ /* 0x000e620008340000 */
[----:B------:R-:W-:Y:S01]  /*7870*/  NOP ;  /* 0x0000000000007918 */ /* 0x000fe20000000000 */
[--C-:B------:R-:W-:Y:S01]  /*7880*/  HADD2.F32 R81, -RZ, R140.reuse.H0_H0 ;  /* 0x2000008cff517230 */ /* 0x100fe20000004100 */
[----:B------:R-:W-:Y:S01]  /*7890*/  UIADD3 UR5, UPT, UPT, UR5, 0x130, URZ ;  /* 0x0000013005057890 */ /* 0x000fe2000fffe0ff */
[----:B------:R-:W-:Y:S01]  /*78a0*/  HADD2.F32 R82, -RZ, R140.H1_H1 ;  /* 0x3000008cff527230 */ /* 0x000fe20000004100 */
[----:B------:R-:W-:Y:S01]  /*78b0*/  F2FP.F16.E4M3.UNPACK_B R137, R155 ;  /* 0x0000009bff89723e */ /* 0x000fe200020006ff */
[--C-:B------:R-:W-:Y:S01]  /*78c0*/  HADD2.F32 R135, -RZ, R0.reuse.H0_H0 ;  /* 0x20000000ff877230 */ /* 0x100fe20000004100 */
[----:B------:R-:W-:Y:S01]  /*78d0*/  UPRMT UR5, UR37, 0x654, UR5 ;  /* 0x0000065425057896 */ /* 0x000fe20008000005 */
[----:B------:R-:W-:Y:S01]  /*78e0*/  HADD2.F32 R136, -RZ, R0.H1_H1 ;  /* 0x30000000ff887230 */ /* 0x000fe20000004100 */
[----:B------:R-:W-:Y:S01]  /*78f0*/  F2FP.F16.E4M3.UNPACK_B R144, R144.H1 ;  /* 0x00000090ff90723e */ /* 0x000fe200030006ff */
[--C-:B------:R-:W-:Y:S01]  /*7900*/  HADD2.F32 R131, -RZ, R3.reuse.H0_H0 ;  /* 0x20000003ff837230 */ /* 0x100fe20000004100 */
[----:B------:R-:W-:Y:S01]  /*7910*/  F2FP.F16.E4M3.UNPACK_B R145, R145.H1 ;  /* 0x00000091ff91723e */ /* 0x000fe200030006ff */
[----:B------:R-:W-:Y:S01]  /*7920*/  HADD2.F32 R132, -RZ, R3.H1_H1 ;  /* 0x30000003ff847230 */ /* 0x000fe20000004100 */
[----:B------:R-:W-:Y:S01]  /*7930*/  F2FP.F16.E4M3.UNPACK_B R146, R146.H1 ;  /* 0x00000092ff92723e */ /* 0x000fe200030006ff */
[--C-:B------:R-:W-:Y:S01]  /*7940*/  HADD2.F32 R115, -RZ, R116.reuse.H0_H0 ;  /* 0x20000074ff737230 */ /* 0x100fe20000004100 */
[----:B------:R-:W-:Y:S01]  /*7950*/  F2FP.F16.E4M3.UNPACK_B R147, R147.H1 ;  /* 0x00000093ff93723e */ /* 0x000fe200030006ff */
[----:B-1----:R-:W-:Y:S01]  /*7960*/  SYNCS.ARRIVE.TRANS64.RED.A1T0 RZ, [UR5], RZ ;  /* 0x000000ffffff79a7 */ /* 0x002fe20008100405 */
[----:B------:R-:W-:Y:S01]  /*7970*/  HADD2.F32 R116, -RZ, R116.H1_H1 ;  /* 0x30000074ff747230 */ /* 0x000fe20000004100 */
[----:B------:R-:W-:Y:S01]  /*7980*/  F2FP.F16.E4M3.UNPACK_B R148, R148.H1 ;  /* 0x00000094ff94723e */ /* 0x000fe200030006ff */
[--C-:B------:R-:W-:Y:S01]  /*7990*/  HADD2.F32 R119, -RZ, R120.reuse.H0_H0 ;  /* 0x20000078ff777230 */ /* 0x100fe20000004100 */
[----:B------:R-:W-:Y:S01]  /*79a0*/  F2FP.F16.E4M3.UNPACK_B R149, R149.H1 ;  /* 0x00000095ff95723e */ /* 0x000fe200030006ff */
[----:B------:R-:W-:Y:S01]  /*79b0*/  HADD2.F32 R120, -RZ, R120.H1_H1 ;  /* 0x30000078ff787230 */ /* 0x000fe20000004100 */
[----:B------:R-:W-:Y:S01]  /*79c0*/  F2FP.F16.E4M3.UNPACK_B R150, R150.H1 ;  /* 0x00000096ff96723e */ /* 0x000fe200030006ff */
[--C-:B------:R-:W-:Y:S02]  /*79d0*/  HADD2.F32 R123, -RZ, R124.reuse.H0_H0 ;  /* 0x2000007cff7b7230 */ /* 0x100fe40000004100 */
[C-C-:B------:R-:W-:Y:S01]  /*79e0*/  FFMA R4, R77.reuse, R4, R2.reuse ;  /* 0x000000044d047223 */ /* 0x140fe20000000002 */
[C-C-:B------:R-:W-:Y:S01]  /*79f0*/  FFMA R5, R77.reuse, R5, R2.reuse ;  /* 0x000000054d057223 */ /* 0x140fe20000000002 */
[C-C-:B------:R-:W-:Y:S01]  /*7a00*/  FFMA R6, R77.reuse, R6, R2.reuse ;  /* 0x000000064d067223 */ /* 0x140fe20000000002 */
[C-C-:B------:R-:W-:Y:S01]  /*7a10*/  FFMA R7, R77.reuse, R7, R2.reuse ;  /* 0x000000074d077223 */ /* 0x140fe20000000002 */
[C-C-:B------:R-:W-:Y:S01]  /*7a20*/  FFMA R8, R77.reuse, R8, R2.reuse ;  /* 0x000000084d087223 */ /* 0x140fe20000000002 */
[C-C-:B------:R-:W-:Y:S01]  /*7a30*/  FFMA R9, R77.reuse, R9, R2.reuse ;  /* 0x000000094d097223 */ /* 0x140fe20000000002 */
[----:B------:R-:W-:Y:S02]  /*7a40*/  HADD2.F32 R124, -RZ, R124.H1_H1 ;  /* 0x3000007cff7c7230 */ /* 0x000fe40000004100 */
[C-C-:B------:R-:W-:Y:S01]  /*7a50*/  FFMA R10, R77.reuse, R10, R2.reuse ;  /* 0x0000000a4d0a7223 */ /* 0x140fe20000000002 */
[----:B------:R-:W-:Y:S02]  /*7a60*/  HADD2.F32 R126, -RZ, R151.H1_H1 ;  /* 0x30000097ff7e7230 */ /* 0x000fe40000004100 */
[C-C-:B------:R-:W-:Y:S01]  /*7a70*/  FFMA R11, R77.reuse, R11, R2.reuse ;  /* 0x0000000b4d0b7223 */ /* 0x140fe20000000002 */
[C-C-:B------:R-:W-:Y:S01]  /*7a80*/  FFMA R12, R77.reuse, R12, R2.reuse ;  /* 0x0000000c4d0c7223 */ /* 0x140fe20000000002 */
[C-C-:B------:R-:W-:Y:S01]  /*7a90*/  FFMA R13, R77.reuse, R13, R2.reuse ;  /* 0x0000000d4d0d7223 */ /* 0x140fe20000000002 */
[--C-:B------:R-:W-:Y:S02]  /*7aa0*/  HADD2.F32 R127, -RZ, R128.reuse.H0_H0 ;  /* 0x20000080ff7f7230 */ /* 0x100fe40000004100 */
[C-C-:B------:R-:W-:Y:S01]  /*7ab0*/  FFMA R14, R77.reuse, R14, R2.reuse ;  /* 0x0000000e4d0e7223 */ /* 0x140fe20000000002 */
        /* <DEDUP_REMOVED lines=45> */
[----:B------:R-:W-:Y:S01]  /*7d90*/  F2FP.F16.E4M3.UNPACK_B R152, R152.H1 ;  /* 0x00000098ff98723e */ /* 0x000fe200030006ff */
        /* <DEDUP_REMOVED lines=10> */
[--C-:B------:R-:W-:Y:S01]  /*7e40*/  FFMA R66, R77, R66, R2.reuse ;  /* 0x000000424d427223 */ /* 0x100fe20000000002 */
[----:B------:R-:W-:Y:S01]  /*7e50*/  IADD3 R139, PT, PT, R139, 0x1, RZ ;  /* 0x000000018b8b7810 */ /* 0x000fe20007ffe0ff */
[----:B------:R-:W-:Y:S01]  /*7e60*/  FFMA R2, R77, R67, R2 ;  /* 0x000000434d027223 */ /* 0x000fe20000000002 */
        /* <DEDUP_REMOVED lines=8> */
[--C-:B------:R-:W-:Y:S02]  /*7ef0*/  HADD2.F32 R89, -RZ, R142.reuse.H0_H0 ;  /* 0x2000008eff597230 */ /* 0x100fe40000004100 */
[----:B------:R-:W-:Y:S01]  /*7f00*/  FFMA R10, R79, R85, R10 ;  /* 0x000000554f0a7223 */ /* 0x000fe2000000000a */
[----:B------:R-:W-:Y:S01]  /*7f10*/  F2FP.SATFINITE.RELU.E4M3.F32.PACK_AB_MERGE_C R80, R7, R6, RZ ;  /* 0x000000060750723e */ /* 0x000fe200048078ff */
[----:B------:R-:W-:Y:S02]  /*7f20*/  HADD2.F32 R90, -RZ, R142.H1_H1 ;  /* 0x3000008eff5a7230 */ /* 0x000fe40000004100 */
[C---:B------:R-:W-:Y:S01]  /*7f30*/  FFMA R11, R79.reuse, R86, R11 ;  /* 0x000000564f0b7223 */ /* 0x040fe2000000000b */
[----:B------:R-:W-:Y:S01]  /*7f40*/  FFMA R12, R79, R87, R12 ;  /* 0x000000574f0c7223 */ /* 0x000fe2000000000c */
[----:B------:R-:W-:Y:S01]  /*7f50*/  F2FP.SATFINITE.RELU.E4M3.F32.PACK_AB_MERGE_C R80, R5, R4, R80 ;  /* 0x000000040550723e */ /* 0x000fe20004807850 */
[----:B------:R-:W-:Y:S01]  /*7f60*/  FFMA R13, R79, R88, R13 ;  /* 0x000000584f0d7223 */ /* 0x000fe2000000000d */
[--C-:B------:R-:W-:Y:S01]  /*7f70*/  HADD2.F32 R93, -RZ, R143.reuse.H0_H0 ;  /* 0x2000008fff5d7230 */ /* 0x100fe20000004100 */
[----:B------:R-:W-:Y:S01]  /*7f80*/  F2FP.SATFINITE.RELU.E4M3.F32.PACK_AB_MERGE_C R10, R11, R10, RZ ;  /* 0x0000000a0b0a723e */ /* 0x000fe200048078ff */
[C---:B------:R-:W-:Y:S01]  /*7f90*/  FFMA R14, R79.reuse, R89, R14 ;  /* 0x000000594f0e7223 */ /* 0x040fe2000000000e */
[----:B------:R-:W-:Y:S02]  /*7fa0*/  HADD2.F32 R94, -RZ, R143.H1_H1 ;  /* 0x3000008fff5e7230 */ /* 0x000fe40000004100 */
[----:B------:R-:W-:Y:S01]  /*7fb0*/  FFMA R15, R79, R90, R15 ;  /* 0x0000005a4f0f7223 */ /* 0x000fe2000000000f */
[----:B------:R-:W-:Y:S01]  /*7fc0*/  F2FP.SATFINITE.RELU.E4M3.F32.PACK_AB_MERGE_C R81, R9, R8, R10 ;  /* 0x000000080951723e */ /* 0x000fe2000480780a */
[C---:B------:R-:W-:Y:S01]  /*7fd0*/  FFMA R16, R79.reuse, R91, R16 ;  /* 0x0000005b4f107223 */ /* 0x040fe20000000010 */
        /* <DEDUP_REMOVED lines=23> */
[----:B------:R1:W-:Y:S01]  /*8150*/  STS.128 [R171+UR49+0x6200], R80 ;  /* 0x00620050ab007988 */ /* 0x0003e20008000c31 */
[C---:B------:R-:W-:Y:S01]  /*8160*/  FFMA R24, R79.reuse, R103, R24 ;  /* 0x000000674f187223 */ /* 0x040fe20000000018 */
[----:B------:R-:W-:Y:S01]  /*8170*/  FFMA R25, R79, R104, R25 ;  /* 0x000000684f197223 */ /* 0x000fe20000000019 */
[----:B------:R-:W-:Y:S01]  /*8180*/  F2FP.SATFINITE.RELU.E4M3.F32.PACK_AB_MERGE_C R9, R27, R26, RZ ;  /* 0x0000001a1b09723e */ /* 0x000fe200048078ff */
[--C-:B------:R-:W-:Y:S02]  /*8190*/  HADD2.F32 R109, -RZ, R147.reuse.H0_H0 ;  /* 0x20000093ff6d7230 */ /* 0x100fe40000004100 */
[----:B------:R-:W-:Y:S01]  /*81a0*/  FFMA R30, R79, R105, R30 ;  /* 0x000000694f1e7223 */ /* 0x000fe2000000001e */
[----:B------:R-:W-:Y:S01]  /*81b0*/  HADD2.F32 R110, -RZ, R147.H1_H1 ;  /* 0x30000093ff6e7230 */ /* 0x000fe20000004100 */
[----:B------:R-:W-:Y:S01]  /*81c0*/  F2FP.SATFINITE.RELU.E4M3.F32.PACK_AB_MERGE_C R9, R21, R20, R9 ;  /* 0x000000141509723e */ /* 0x000fe20004807809 */
        /* <DEDUP_REMOVED lines=23> */
[----:B------:R-:W-:Y:S02]  /*8340*/  HADD2.F32 R125, -RZ, R151.H0_H0 ;  /* 0x20000097ff7d7230 */ /* 0x000fe40000004100 */
        /* <DEDUP_REMOVED lines=13> */
[----:B------:R-:W-:Y:S01]  /*8420*/  FFMA R55, R79, R130, R55 ;  /* 0x000000824f377223 */ /* 0x000fe20000000037 */
[----:B------:R-:W-:Y:S01]  /*8430*/  F2FP.SATFINITE.RELU.E4M3.F32.PACK_AB_MERGE_C R11, R35, R34, RZ ;  /* 0x00000022230b723e */ /* 0x000fe200048078ff */
[C---:B------:R-:W-:Y:S01]  /*8440*/  FFMA R52, R79.reuse, R131, R52 ;  /* 0x000000834f347223 */ /* 0x040fe20000000034 */
[C---:B------:R-:W-:Y:S01]  /*8450*/  FFMA R53, R79.reuse, R132, R53 ;  /* 0x000000844f357223 */ /* 0x040fe20000000035 */
[--C-:B------:R-:W-:Y:S02]  /*8460*/  HADD2.F32 R64, -RZ, R154.reuse.H0_H0 ;  /* 0x2000009aff407230 */ /* 0x100fe40000004100 */
[C---:B------:R-:W-:Y:S01]  /*8470*/  FFMA R58, R79.reuse, R133, R58 ;  /* 0x000000854f3a7223 */ /* 0x040fe2000000003a */
[----:B------:R-:W-:Y:S02]  /*8480*/  HADD2.F32 R65, -RZ, R154.H1_H1 ;  /* 0x3000009aff417230 */ /* 0x000fe40000004100 */
[----:B------:R-:W-:Y:S01]  /*8490*/  FFMA R59, R79, R134, R59 ;  /* 0x000000864f3b7223 */ /* 0x000fe2000000003b */
[--C-:B------:R-:W-:Y:S01]  /*84a0*/  HADD2.F32 R67, -RZ, R137.reuse.H0_H0 ;  /* 0x20000089ff437230 */ /* 0x100fe20000004100 */
[----:B------:R-:W-:Y:S01]  /*84b0*/  F2FP.SATFINITE.RELU.E4M3.F32.PACK_AB_MERGE_C R11, R29, R28, R11 ;  /* 0x0000001c1d0b723e */ /* 0x000fe2000480780b */
[C---:B------:R-:W-:Y:S01]  /*84c0*/  FFMA R56, R79.reuse, R135, R56 ;  /* 0x000000874f387223 */ /* 0x040fe20000000038 */
[----:B------:R-:W-:Y:S02]  /*84d0*/  HADD2.F32 R78, -RZ, R137.H1_H1 ;  /* 0x30000089ff4e7230 */ /* 0x000fe40000004100 */
[----:B------:R-:W-:Y:S01]  /*84e0*/  FFMA R57, R79, R136, R57 ;  /* 0x000000884f397223 */ /* 0x000fe20000000039 */
[--C-:B------:R-:W-:Y:S01]  /*84f0*/  HADD2.F32 R6, -RZ, R155.reuse.H0_H0 ;  /* 0x2000009bff067230 */ /* 0x100fe20000004100 */
[----:B------:R1:W-:Y:S01]  /*8500*/  STS.128 [R138+0x6010], R8 ;  /* 0x006010088a007388 */ /* 0x0003e20000000c00 */
[----:B------:R-:W-:Y:S01]  /*8510*/  F2FP.SATFINITE.RELU.E4M3.F32.PACK_AB_MERGE_C R38, R39, R38, RZ ;  /* 0x000000262726723e */ /* 0x000fe200048078ff */
[----:B------:R-:W-:Y:S01]  /*8520*/  FFMA R62, R79, R64, R62 ;  /* 0x000000404f3e7223 */ /* 0x000fe2000000003e */
[----:B------:R-:W-:Y:S01]  /*8530*/  F2FP.SATFINITE.RELU.E4M3.F32.PACK_AB_MERGE_C R42, R43, R42, RZ ;  /* 0x0000002a2b2a723e */ /* 0x000fe200048078ff */
[----:B------:R-:W-:Y:S02]  /*8540*/  HADD2.F32 R7, -RZ, R155.H1_H1 ;  /* 0x3000009bff077230 */ /* 0x000fe40000004100 */
[----:B------:R-:W-:Y:S01]  /*8550*/  FFMA R63, R79, R65, R63 ;  /* 0x000000414f3f7223 */ /* 0x000fe2000000003f */
[----:B------:R-:W-:Y:S01]  /*8560*/  F2FP.SATFINITE.RELU.E4M3.F32.PACK_AB_MERGE_C R34, R47, R46, RZ ;  /* 0x0000002e2f22723e */ /* 0x000fe200048078ff */
[----:B------:R-:W-:Y:S01]  /*8570*/  FFMA R60, R79, R67, R60 ;  /* 0x000000434f3c7223 */ /* 0x000fe2000000003c */
[----:B------:R-:W-:Y:S01]  /*8580*/  F2FP.SATFINITE.RELU.E4M3.F32.PACK_AB_MERGE_C R35, R51, R50, RZ ;  /* 0x000000323323723e */ /* 0x000fe200048078ff */
        /* <DEDUP_REMOVED lines=15> */
[----:B------:R-:W-:Y:S05]  /*8680*/  F2FP.SATFINITE.RELU.E4M3.F32.PACK_AB_MERGE_C R51, R61, R60, R2 ;  /* 0x0000003c3d33723e */ /* 0x000fea0004807802 */
        /* <DEDUP_REMOVED lines=9> */
[----:B------:R-:W-:Y:S02]  /*8720*/  UIADD3 UR8, UP0, UPT, UR52, 0x680, URZ ;  /* 0x0000068034087890 */ /* 0x000fe4000ff1e0ff */
[----:B------:R-:W-:Y:S02]  /*8730*/  UIADD3 UR5, UPT, UPT, UR41, 0x40, URZ ;  /* 0x0000004029057890 */ /* 0x000fe4000fffe0ff */
[----:B------:R-:W-:Y:S02]  /*8740*/  UIADD3 UR4, UPT, UPT, UR49, 0x6200, URZ ;  /* 0x0000620031047890 */ /* 0x000fe4000fffe0ff */
[----:B------:R-:W-:Y:S01]  /*8750*/  UIADD3.X UR9, UPT, UPT, URZ, UR53, URZ, UP0, !UPT ;  /* 0x00000035ff097290 */ /* 0x000fe200087fe4ff */
[----:B------:R-:W-:Y:S01]  /*8760*/  UMOV UR6, UR42 ;  /* 0x0000002a00067c82 */ /* 0x000fe20008000000 */
[----:B------:R-:W-:Y:S07]  /*8770*/  UMOV UR7, UR36 ;  /* 0x0000002400077c82 */ /* 0x000fee0008000000 */
[----:B------:R2:W-:Y:S01]  /*8780*/  UTMASTG.3D [UR4], [UR8] ;  /* 0x00000004080073b5 */ /* 0x0005e20008010000 */
[----:B------:R0:W-:Y:S01]  /*8790*/  UTMACMDFLUSH ;  /* 0x00000000000079b7 */ /* 0x0001e20000000000 */
[----:B--2---:R-:W-:Y:S04]  /*87a0*/  DEPBAR.LE SB0, 0x1 ;  /* 0x000080400000791a */ /* 0x004fe80000000000 */
.L_x_115:
[----:B------:R-:W-:Y:S05]  /*87b0*/  BSYNC.RECONVERGENT B0 ;  /* 0x0000000000007941 */ /* 0x000fea0003800200 */
.L_x_114:
[----:B------:R-:W-:Y:S01]  /*87c0*/  BAR.SYNC.DEFER_BLOCKING 0x1, 0x80 ;  /* 0x0042000000007b1d */ /* 0x000fe20000010000 */
[----:B------:R-:W-:Y:S01]  /*87d0*/  ISETP.NE.AND P2, PT, R191, RZ, PT ;  /* 0x000000ffbf00720c */ /* 0x000fe20003f45270 */
[----:B------:R-:W-:Y:S01]  /*87e0*/  IMAD.IADD R14, R75, 0x1, R168 ;  /* 0x000000014b0e7824 */ /* 0x000fe200078e02a8 */
[----:B------:R-:W-:Y:S01]  /*87f0*/  ISETP.NE.AND P0, PT, R192, 0x2, PT ;  /* 0x00000002c000780c */ /* 0x000fe20003f05270 */
[----:B------:R-:W-:Y:S01]  /*8800*/  IMAD.IADD R15, R76, 0x1, R169 ;  /* 0x000000014c0f7824 */ /* 0x000fe200078e02a9 */
[----:B------:R-:W-:Y:S02]  /*8810*/  ISETP.NE.AND P1, PT, R139, 0x4, PT ;  /* 0x000000048b00780c */ /* 0x000fe40003f25270 */
[----:B------:R-:W-:Y:S02]  /*8820*/  SEL R2, RZ, 0x1, P0 ;  /* 0x00000001ff027807 */ /* 0x000fe40000000000 */
[----:B------:R-:W-:Y:S02]  /*8830*/  SEL R0, RZ, 0x1, P1 ;  /* 0x00000001ff007807 */ /* 0x000fe40000800000 */
[----:B------:R-:W-:Y:S02]  /*8840*/  LOP3.LUT R182, R182, R2, RZ, 0x3c, !PT ;  /* 0x00000002b6b67212 */ /* 0x000fe400078e3cff */
[----:B------:R-:W-:Y:S02]  /*8850*/  LOP3.LUT R183, R183, R0, RZ, 0x3c, !PT ;  /* 0x00000000b7b77212 */ /* 0x000fe400078e3cff */
[----:B------:R-:W-:Y:S02]  /*8860*/  @P2 R2UR UR36, R179 ;  /* 0x00000000b32422ca */ /* 0x000fe400000e0000 */
[----:B------:R-:W-:Y:S02]  /*8870*/  SEL R192, R192, RZ, P0 ;  /* 0x000000ffc0c07207 */ /* 0x000fe40000000000 */
[----:B------:R-:W-:Y:S01]  /*8880*/  SEL R139, R139, RZ, P1 ;  /* 0x000000ff8b8b7207 */ /* 0x000fe20000800000 */
[----:B------:R-:W-:Y:S10]  /*8890*/  @P2 BRA `(.L_x_116) ;  /* 0xffffffc400402947 */ /* 0x000ff4000383ffff */
[----:B------:R-:W-:Y:S05]  /*88a0*/  EXIT ;  /* 0x000000000000794d */ /* 0x000fea0003800000 */
.L_x_20:
[----:B----4-:R4:W1:Y:S02]  /*88b0*/  SYNCS.PHASECHK.TRANS64.TRYWAIT P0, [R2+URZ+0x160], R3 ;  /* 0x00016003020075a7 */ /* 0x01086400080011ff */
[----:B-1----:R-:W-:Y:S05]  /*88c0*/  @!P0 NANOSLEEP.SYNCS 0x989680 ;  /* 0x009896800000895d */ /* 0x002fea0003900000 */
[----:B------:R-:W1:Y:S02]  /*88d0*/  @!P0 SYNCS.PHASECHK.TRANS64 P0, [R2+URZ+0x160], R3 ;  /* 0x00016003020085a7 */ /* 0x000e6400080010ff */
[----:B-1----:R-:W-:Y:S05]  /*88e0*/  @!P0 BRA `(.L_x_20) ;  /* 0xfffffffc00f08947 */ /* 0x002fea000383ffff */
[----:B------:R-:W-:Y:S05]  /*88f0*/  BRA `(.L_x_117) ;  /* 0xffffff8c00607947 */ /* 0x000fea000383ffff */
.L_x_23:
[----:B-1----:R-:W-:-:S07]  /*8900*/  MOV R2, UR33 ;  /* 0x0000002100027c02 */ /* 0x002fce0008000f00 */
.L_x_118:
[----:B-1----:R1:W4:Y:S02]  /*8910*/  SYNCS.PHASECHK.TRANS64.TRYWAIT P0, [R2+URZ+0x60], R4 ;  /* 0x00006004020075a7 */ /* 0x00232400080011ff */
[----:B----4-:R-:W-:Y:S05]  /*8920*/  @!P0 NANOSLEEP.SYNCS 0x989680 ;  /* 0x009896800000895d */ /* 0x010fea0003900000 */
[----:B------:R-:W4:Y:S02]  /*8930*/  @!P0 SYNCS.PHASECHK.TRANS64 P0, [R2+URZ+0x60], R4 ;  /* 0x00006004020085a7 */ /* 0x000f2400080010ff */
[----:B----4-:R-:W-:Y:S05]  /*8940*/  @!P0 BRA `(.L_x_118) ;  /* 0xfffffffc00f08947 */ /* 0x010fea000383ffff */
[----:B------:R-:W-:Y:S05]  /*8950*/  BRA `(.L_x_22) ;  /* 0xffffff8c00b07947 */ /* 0x000fea000383ffff */
.L_x_29:
[----:B-1----:R-:W-:-:S07]  /*8960*/  MOV R2, UR17 ;  /* 0x0000001100027c02 */ /* 0x002fce0008000f00 */
.L_x_119:
[----:B-1----:R1:W4:Y:S02]  /*8970*/  SYNCS.PHASECHK.TRANS64.TRYWAIT P0, [R2+URZ+0x60], R4 ;  /* 0x00006004020075a7 */ /* 0x00232400080011ff */
[----:B----4-:R-:W-:Y:S05]  /*8980*/  @!P0 NANOSLEEP.SYNCS 0x989680 ;  /* 0x009896800000895d */ /* 0x010fea0003900000 */
[----:B------:R-:W4:Y:S02]  /*8990*/  @!P0 SYNCS.PHASECHK.TRANS64 P0, [R2+URZ+0x60], R4 ;  /* 0x00006004020085a7 */ /* 0x000f2400080010ff */
[----:B----4-:R-:W-:Y:S05]  /*89a0*/  @!P0 BRA `(.L_x_119) ;  /* 0xfffffffc00f08947 */ /* 0x010fea000383ffff */
[----:B------:R-:W-:Y:S05]  /*89b0*/  BRA `(.L_x_28) ;  /* 0xffffff9000587947 */ /* 0x000fea000383ffff */
.L_x_33:
[----:B-1----:R1:W4:Y:S02]  /*89c0*/  SYNCS.PHASECHK.TRANS64.TRYWAIT P0, [R2+URZ+0xf0], R3 ;  /* 0x0000f003020075a7 */ /* 0x00232400080011ff */
[----:B----4-:R-:W-:Y:S05]  /*89d0*/  @!P0 NANOSLEEP.SYNCS 0x989680 ;  /* 0x009896800000895d */ /* 0x010fea0003900000 */
[----:B------:R-:W4:Y:S02]  /*89e0*/  @!P0 SYNCS.PHASECHK.TRANS64 P0, [R2+URZ+0xf0], R3 ;  /* 0x0000f003020085a7 */ /* 0x000f2400080010ff */
[----:B----4-:R-:W-:Y:S05]  /*89f0*/  @!P0 BRA `(.L_x_33) ;  /* 0xfffffffc00f08947 */ /* 0x010fea000383ffff */
[----:B------:R-:W-:Y:S05]  /*8a00*/  BRA `(.L_x_120) ;  /* 0xffffff9000e47947 */ /* 0x000fea000383ffff */
.L_x_37:
[----:B--2---:R-:W-:-:S07]  /*8a10*/  MOV R0, UR5 ;  /* 0x0000000500007c02 */ /* 0x004fce0008000f00 */
.L_x_121:
[----:B-1----:R1:W2:Y:S02]  /*8a20*/  SYNCS.PHASECHK.TRANS64.TRYWAIT P0, [R0+URZ], R2 ;  /* 0x00000002000075a7 */ /* 0x0022a400080011ff */
[----:B--2---:R-:W-:Y:S05]  /*8a30*/  @!P0 NANOSLEEP.SYNCS 0x989680 ;  /* 0x009896800000895d */ /* 0x004fea0003900000 */
[----:B------:R-:W2:Y:S02]  /*8a40*/  @!P0 SYNCS.PHASECHK.TRANS64 P0, [R0+URZ], R2 ;  /* 0x00000002000085a7 */ /* 0x000ea400080010ff */
[----:B--2---:R-:W-:Y:S05]  /*8a50*/  @!P0 BRA `(.L_x_121) ;  /* 0xfffffffc00f08947 */ /* 0x004fea000383ffff */
[----:B------:R-:W-:Y:S05]  /*8a60*/  BRA `(.L_x_122) ;  /* 0xffffff9800547947 */ /* 0x000fea000383ffff */
.L_x_38:
[----:B--2---:R-:W-:-:S07]  /*8a70*/  MOV R0, UR5 ;  /* 0x0000000500007c02 */ /* 0x004fce0008000f00 */
.L_x_123:
[----:B-1----:R1:W2:Y:S02]  /*8a80*/  SYNCS.PHASECHK.TRANS64.TRYWAIT P0, [R0+URZ], R3 ;  /* 0x00000003000075a7 */ /* 0x0022a400080011ff */
[----:B--2---:R-:W-:Y:S05]  /*8a90*/  @!P0 NANOSLEEP.SYNCS 0x989680 ;  /* 0x009896800000895d */ /* 0x004fea0003900000 */
[----:B------:R-:W2:Y:S02]  /*8aa0*/  @!P0 SYNCS.PHASECHK.TRANS64 P0, [R0+URZ], R3 ;  /* 0x00000003000085a7 */ /* 0x000ea400080010ff */
[----:B--2---:R-:W-:Y:S05]  /*8ab0*/  @!P0 BRA `(.L_x_123) ;  /* 0xfffffffc00f08947 */ /* 0x004fea000383ffff */
[----:B------:R-:W-:Y:S05]  /*8ac0*/  BRA `(.L_x_124) ;  /* 0xffffff9800607947 */ /* 0x000fea000383ffff */
.L_x_39:
[----:B--2---:R-:W-:-:S07]  /*8ad0*/  MOV R0, UR5 ;  /* 0x0000000500007c02 */ /* 0x004fce0008000f00 */
.L_x_125:
[----:B-1----:R1:W2:Y:S02]  /*8ae0*/  SYNCS.PHASECHK.TRANS64.TRYWAIT P0, [R0+URZ], R3 ;  /* 0x00000003000075a7 */ /* 0x0022a400080011ff */
[----:B--2---:R-:W-:Y:S05]  /*8af0*/  @!P0 NANOSLEEP.SYNCS 0x989680 ;  /* 0x009896800000895d */ /* 0x004fea0003900000 */
[----:B------:R-:W2:Y:S02]  /*8b00*/  @!P0 SYNCS.PHASECHK.TRANS64 P0, [R0+URZ], R3 ;  /* 0x00000003000085a7 */ /* 0x000ea400080010ff */
[----:B--2---:R-:W-:Y:S05]  /*8b10*/  @!P0 BRA `(.L_x_125) ;  /* 0xfffffffc00f08947 */ /* 0x004fea000383ffff */
[----:B------:R-:W-:Y:S05]  /*8b20*/  BRA `(.L_x_126) ;  /* 0xffffff98006c7947 */ /* 0x000fea000383ffff */
.L_x_40:
[----:B--2---:R-:W-:-:S07]  /*8b30*/  MOV R0, UR5 ;  /* 0x0000000500007c02 */ /* 0x004fce0008000f00 */
.L_x_127:
[----:B-1----:R1:W2:Y:S02]  /*8b40*/  SYNCS.PHASECHK.TRANS64.TRYWAIT P0, [R0+URZ], R3 ;  /* 0x00000003000075a7 */ /* 0x0022a400080011ff */
[----:B--2---:R-:W-:Y:S05]  /*8b50*/  @!P0 NANOSLEEP.SYNCS 0x989680 ;  /* 0x009896800000895d */ /* 0x004fea0003900000 */
[----:B------:R-:W2:Y:S02]  /*8b60*/  @!P0 SYNCS.PHASECHK.TRANS64 P0, [R0+URZ], R3 ;  /* 0x00000003000085a7 */ /* 0x000ea400080010ff */
[----:B--2---:R-:W-:Y:S05]  /*8b70*/  @!P0 BRA `(.L_x_127) ;  /* 0xfffffffc00f08947 */ /* 0x004fea000383ffff */
[----:B------:R-:W-:Y:S05]  /*8b80*/  BRA `(.L_x_128) ;  /* 0xffffff9800787947 */ /* 0x000fea000383ffff */
.L_x_41:
[----:B--2---:R-:W-:-:S07]  /*8b90*/  MOV R0, UR5 ;  /* 0x0000000500007c02 */ /* 0x004fce0008000f00 */
.L_x_129:
[----:B-1----:R1:W2:Y:S02]  /*8ba0*/  SYNCS.PHASECHK.TRANS64.TRYWAIT P0, [R0+URZ], R3 ;  /* 0x00000003000075a7 */ /* 0x0022a400080011ff */
[----:B--2---:R-:W-:Y:S05]  /*8bb0*/  @!P0 NANOSLEEP.SYNCS 0x989680 ;  /* 0x009896800000895d */ /* 0x004fea0003900000 */
[----:B------:R-:W2:Y:S02]  /*8bc0*/  @!P0 SYNCS.PHASECHK.TRANS64 P0, [R0+URZ], R3 ;  /* 0x00000003000085a7 */ /* 0x000ea400080010ff */
[----:B--2---:R-:W-:Y:S05]  /*8bd0*/  @!P0 BRA `(.L_x_129) ;  /* 0xfffffffc00f08947 */ /* 0x004fea000383ffff */
[----:B------:R-:W-:Y:S05]  /*8be0*/  BRA `(.L_x_130) ;  /* 0xffffff9800847947 */ /* 0x000fea000383ffff */
.L_x_42:
[----:B--2---:R-:W-:-:S07]  /*8bf0*/  MOV R0, UR5 ;  /* 0x0000000500007c02 */ /* 0x004fce0008000f00 */
.L_x_131:
[----:B-1----:R1:W2:Y:S02]  /*8c00*/  SYNCS.PHASECHK.TRANS64.TRYWAIT P0, [R0+URZ], R3 ;  /* 0x00000003000075a7 */ /* 0x0022a400080011ff */
[----:B--2---:R-:W-:Y:S05]  /*8c10*/  @!P0 NANOSLEEP.SYNCS 0x989680 ;  /* 0x009896800000895d */ /* 0x004fea0003900000 */
[----:B------:R-:W2:Y:S02]  /*8c20*/  @!P0 SYNCS.PHASECHK.TRANS64 P0, [R0+URZ], R3 ;  /* 0x00000003000085a7 */ /* 0x000ea400080010ff */
[----:B--2---:R-:W-:Y:S05]  /*8c30*/  @!P0 BRA `(.L_x_131) ;  /* 0xfffffffc00f08947 */ /* 0x004fea000383ffff */
[----:B------:R-:W-:Y:S05]  /*8c40*/  BRA `(.L_x_132) ;  /* 0xffffff9800907947 */ /* 0x000fea000383ffff */
.L_x_43:
[----:B--2---:R-:W-:-:S07]  /*8c50*/  MOV R0, UR5 ;  /* 0x0000000500007c02 */ /* 0x004fce0008000f00 */
.L_x_133:
[----:B-1----:R1:W2:Y:S02]  /*8c60*/  SYNCS.PHASECHK.TRANS64.TRYWAIT P0, [R0+URZ], R3 ;  /* 0x00000003000075a7 */ /* 0x0022a400080011ff */
[----:B--2---:R-:W-:Y:S05]  /*8c70*/  @!P0 NANOSLEEP.SYNCS 0x989680 ;  /* 0x009896800000895d */ /* 0x004fea0003900000 */
[----:B------:R-:W2:Y:S02]  /*8c80*/  @!P0 SYNCS.PHASECHK.TRANS64 P0, [R0+URZ], R3 ;  /* 0x00000003000085a7 */ /* 0x000ea400080010ff */
[----:B--2---:R-:W-:Y:S05]  /*8c90*/  @!P0 BRA `(.L_x_133) ;  /* 0xfffffffc00f08947 */ /* 0x004fea000383ffff */
[----:B------:R-:W-:Y:S05]  /*8ca0*/  BRA `(.L_x_134) ;  /* 0xffffff98009c7947 */ /* 0x000fea000383ffff */
.L_x_44:
[----:B--2---:R-:W-:-:S07]  /*8cb0*/  MOV R0, UR5 ;  /* 0x0000000500007c02 */ /* 0x004fce0008000f00 */
.L_x_135:
[----:B-1----:R1:W2:Y:S02]  /*8cc0*/  SYNCS.PHASECHK.TRANS64.TRYWAIT P0, [R0+URZ], R3 ;  /* 0x00000003000075a7 */ /* 0x0022a400080011ff */
[----:B--2---:R-:W-:Y:S05]  /*8cd0*/  @!P0 NANOSLEEP.SYNCS 0x989680 ;  /* 0x009896800000895d */ /* 0x004fea0003900000 */
[----:B------:R-:W2:Y:S02]  /*8ce0*/  @!P0 SYNCS.PHASECHK.TRANS64 P0, [R0+URZ], R3 ;  /* 0x00000003000085a7 */ /* 0x000ea400080010ff */
[----:B--2---:R-:W-:Y:S05]  /*8cf0*/  @!P0 BRA `(.L_x_135) ;  /* 0xfffffffc00f08947 */ /* 0x004fea000383ffff */
[----:B------:R-:W-:Y:S05]  /*8d00*/  BRA `(.L_x_136) ;  /* 0xffffff9800a87947 */ /* 0x000fea000383ffff */
.L_x_45:
[----:B--2---:R-:W-:-:S07]  /*8d10*/  MOV R0, UR5 ;  /* 0x0000000500007c02 */ /* 0x004fce0008000f00 */
.L_x_137:
[----:B-1----:R1:W2:Y:S02]  /*8d20*/  SYNCS.PHASECHK.TRANS64.TRYWAIT P0, [R0+URZ], R3 ;  /* 0x00000003000075a7 */ /* 0x0022a400080011ff */
[----:B--2---:R-:W-:Y:S05]  /*8d30*/  @!P0 NANOSLEEP.SYNCS 0x989680 ;  /* 0x009896800000895d */ /* 0x004fea0003900000 */
[----:B------:R-:W2:Y:S02]  /*8d40*/  @!P0 SYNCS.PHASECHK.TRANS64 P0, [R0+URZ], R3 ;  /* 0x00000003000085a7 */ /* 0x000ea400080010ff */
[----:B--2---:R-:W-:Y:S05]  /*8d50*/  @!P0 BRA `(.L_x_137) ;  /* 0xfffffffc00f08947 */ /* 0x004fea000383ffff */
[----:B------:R-:W-:Y:S05]  /*8d60*/  BRA `(.L_x_138) ;  /* 0xffffff9800b47947 */ /* 0x000fea000383ffff */
.L_x_46:
[----:B--2---:R-:W-:-:S07]  /*8d70*/  MOV R0, UR5 ;  /* 0x0000000500007c02 */ /* 0x004fce0008000f00 */
.L_x_139:
[----:B-1----:R1:W2:Y:S02]  /*8d80*/  SYNCS.PHASECHK.TRANS64.TRYWAIT P0, [R0+URZ], R3 ;  /* 0x00000003000075a7 */ /* 0x0022a400080011ff */
[----:B--2---:R-:W-:Y:S05]  /*8d90*/  @!P0 NANOSLEEP.SYNCS 0x989680 ;  /* 0x009896800000895d */ /* 0x004fea0003900000 */
[----:B------:R-:W2:Y:S02]  /*8da0*/  @!P0 SYNCS.PHASECHK.TRANS64 P0, [R0+URZ], R3 ;  /* 0x00000003000085a7 */ /* 0x000ea400080010ff */
[----:B--2---:R-:W-:Y:S05]  /*8db0*/  @!P0 BRA `(.L_x_139) ;  /* 0xfffffffc00f08947 */ /* 0x004fea000383ffff */
[----:B------:R-:W-:Y:S05]  /*8dc0*/  BRA `(.L_x_140) ;  /* 0xffffff9800c07947 */ /* 0x000fea000383ffff */
.L_x_47:
[----:B--2---:R-:W-:-:S07]  /*8dd0*/  MOV R0, UR5 ;  /* 0x0000000500007c02 */ /* 0x004fce0008000f00 */
.L_x_141:
[----:B-1----:R1:W2:Y:S02]  /*8de0*/  SYNCS.PHASECHK.TRANS64.TRYWAIT P0, [R0+URZ], R3 ;  /* 0x00000003000075a7 */ /* 0x0022a400080011ff */
[----:B--2---:R-:W-:Y:S05]  /*8df0*/  @!P0 NANOSLEEP.SYNCS 0x989680 ;  /* 0x009896800000895d */ /* 0x004fea0003900000 */
[----:B------:R-:W2:Y:S02]  /*8e00*/  @!P0 SYNCS.PHASECHK.TRANS64 P0, [R0+URZ], R3 ;  /* 0x00000003000085a7 */ /* 0x000ea400080010ff */
[----:B--2---:R-:W-:Y:S05]  /*8e10*/  @!P0 BRA `(.L_x_141) ;  /* 0xfffffffc00f08947 */ /* 0x004fea000383ffff */
[----:B------:R-:W-:Y:S05]  /*8e20*/  BRA `(.L_x_142) ;  /* 0xffffff9800cc7947 */ /* 0x000fea000383ffff */
.L_x_50:
[----:B-1----:R1:W2:Y:S02]  /*8e30*/  SYNCS.PHASECHK.TRANS64.TRYWAIT P0, [R0+URZ+0x150], R4 ;  /* 0x00015004000075a7 */ /* 0x0022a400080011ff */
[----:B--2---:R-:W-:Y:S05]  /*8e40*/  @!P0 NANOSLEEP.SYNCS 0x989680 ;  /* 0x009896800000895d */ /* 0x004fea0003900000 */
[----:B------:R-:W2:Y:S02]  /*8e50*/  @!P0 SYNCS.PHASECHK.TRANS64 P0, [R0+URZ+0x150], R4 ;  /* 0x00015004000085a7 */ /* 0x000ea400080010ff */
[----:B--2---:R-:W-:Y:S05]  /*8e60*/  @!P0 BRA `(.L_x_50) ;  /* 0xfffffffc00f08947 */ /* 0x004fea000383ffff */
[----:B------:R-:W-:Y:S05]  /*8e70*/  BRA `(.L_x_143) ;  /* 0xffffff9c00287947 */ /* 0x000fea000383ffff */
.L_x_51:
[----:B------:R-:W-:-:S07]  /*8e80*/  MOV R0, UR5 ;  /* 0x0000000500007c02 */ /* 0x000fce0008000f00 */
.L_x_144:
[----:B-1----:R1:W2:Y:S02]  /*8e90*/  SYNCS.PHASECHK.TRANS64.TRYWAIT P0, [R0+URZ+0x100], R5 ;  /* 0x00010005000075a7 */ /* 0x0022a400080011ff */
[----:B--2---:R-:W-:Y:S05]  /*8ea0*/  @!P0 NANOSLEEP.SYNCS 0x989680 ;  /* 0x009896800000895d */ /* 0x004fea0003900000 */
[----:B------:R-:W2:Y:S02]  /*8eb0*/  @!P0 SYNCS.PHASECHK.TRANS64 P0, [R0+URZ+0x100], R5 ;  /* 0x00010005000085a7 */ /* 0x000ea400080010ff */
[----:B--2---:R-:W-:Y:S05]  /*8ec0*/  @!P0 BRA `(.L_x_144) ;  /* 0xfffffffc00f08947 */ /* 0x004fea000383ffff */
[----:B------:R-:W-:Y:S05]  /*8ed0*/  BRA `(.L_x_145) ;  /* 0xffffff9c00387947 */ /* 0x000fea000383ffff */
.L_x_52:
[----:B-1----:R1:W2:Y:S02]  /*8ee0*/  SYNCS.PHASECHK.TRANS64.TRYWAIT P1, [R0+URZ+0xf0], R4 ;  /* 0x0000f004000075a7 */ /* 0x0022a400080211ff */
[----:B--2---:R-:W-:Y:S05]  /*8ef0*/  @!P1 NANOSLEEP.SYNCS 0x989680 ;  /* 0x009896800000995d */ /* 0x004fea0003900000 */
[----:B------:R-:W2:Y:S02]  /*8f00*/  @!P1 SYNCS.PHASECHK.TRANS64 P1, [R0+URZ+0xf0], R4 ;  /* 0x0000f004000095a7 */ /* 0x000ea400080210ff */
[----:B--2---:R-:W-:Y:S05]  /*8f10*/  @!P1 BRA `(.L_x_52) ;  /* 0xfffffffc00f09947 */ /* 0x004fea000383ffff */
[----:B------:R-:W-:Y:S05]  /*8f20*/  BRA `(.L_x_146) ;  /* 0xffffff9c00687947 */ /* 0x000fea000383ffff */
.L_x_55:
[----:B------:R-:W-:-:S07]  /*8f30*/  MOV R0, UR5 ;  /* 0x0000000500007c02 */ /* 0x000fce0008000f00 */
.L_x_147:
[----:B-1----:R1:W2:Y:S02]  /*8f40*/  SYNCS.PHASECHK.TRANS64.TRYWAIT P0, [R0+URZ+0x100], R2 ;  /* 0x00010002000075a7 */ /* 0x0022a400080011ff */
[----:B--2---:R-:W-:Y:S05]  /*8f50*/  @!P0 NANOSLEEP.SYNCS 0x989680 ;  /* 0x009896800000895d */ /* 0x004fea0003900000 */
[----:B------:R-:W2:Y:S02]  /*8f60*/  @!P0 SYNCS.PHASECHK.TRANS64 P0, [R0+URZ+0x100], R2 ;  /* 0x00010002000085a7 */ /* 0x000ea400080010ff */
[----:B--2---:R-:W-:Y:S05]  /*8f70*/  @!P0 BRA `(.L_x_147) ;  /* 0xfffffffc00f08947 */ /* 0x004fea000383ffff */
[----:B------:R-:W-:Y:S05]  /*8f80*/  BRA `(.L_x_54) ;  /* 0xffffff9c00bc7947 */ /* 0x000fea000383ffff */
.L_x_62:
[----:B-1----:R1:W2:Y:S02]  /*8f90*/  SYNCS.PHASECHK.TRANS64.TRYWAIT P1, [R0+URZ+0xf0], R2 ;  /* 0x0000f002000075a7 */ /* 0x0022a400080211ff */
[----:B--2---:R-:W-:Y:S05]  /*8fa0*/  @!P1 NANOSLEEP.SYNCS 0x989680 ;  /* 0x009896800000995d */ /* 0x004fea0003900000 */
[----:B------:R-:W2:Y:S02]  /*8fb0*/  @!P1 SYNCS.PHASECHK.TRANS64 P1, [R0+URZ+0xf0], R2 ;  /* 0x0000f002000095a7 */ /* 0x000ea400080210ff */
[----:B--2---:R-:W-:Y:S05]  /*8fc0*/  @!P1 BRA `(.L_x_62) ;  /* 0xfffffffc00f09947 */ /* 0x004fea000383ffff */
[----:B------:R-:W-:Y:S05]  /*8fd0*/  BRA `(.L_x_148) ;  /* 0xffffffa4001c7947 */ /* 0x000fea000383ffff */
.L_x_63:
[----:B------:R-:W-:-:S07]  /*8fe0*/  MOV R2, UR8 ;  /* 0x0000000800027c02 */ /* 0x000fce0008000f00 */
.L_x_149:
[----:B-1----:R1:W2:Y:S02]  /*8ff0*/  SYNCS.PHASECHK.TRANS64.TRYWAIT P0, [R2+URZ+0x130], R0 ;  /* 0x00013000020075a7 */ /* 0x0022a400080011ff */
[----:B--2---:R-:W-:Y:S05]  /*9000*/  @!P0 NANOSLEEP.SYNCS 0x989680 ;  /* 0x009896800000895d */ /* 0x004fea0003900000 */
[----:B------:R-:W2:Y:S02]  /*9010*/  @!P0 SYNCS.PHASECHK.TRANS64 P0, [R2+URZ+0x130], R0 ;  /* 0x00013000020085a7 */ /* 0x000ea400080010ff */
[----:B--2---:R-:W-:Y:S05]  /*9020*/  @!P0 BRA `(.L_x_149) ;  /* 0xfffffffc00f08947 */ /* 0x004fea000383ffff */
[----:B------:R-:W-:Y:S05]  /*9030*/  BRA `(.L_x_150) ;  /* 0xffffffa400547947 */ /* 0x000fea000383ffff */
.L_x_66:
[----:B------:R-:W-:Y:S07]  /*9040*/  MOV R0, UR7 ;  /* 0x0000000700007c02 */ /* 0x000fee0008000f00 */
.L_x_151:
[----:B-1----:R1:W2:Y:S02]  /*9050*/  SYNCS.PHASECHK.TRANS64.TRYWAIT P0, [R0+URZ], R2 ;  /* 0x00000002000075a7 */ /* 0x0022a400080011ff */
[----:B--2---:R-:W-:Y:S05]  /*9060*/  @!P0 NANOSLEEP.SYNCS 0x989680 ;  /* 0x009896800000895d */ /* 0x004fea0003900000 */
[----:B------:R-:W2:Y:S02]  /*9070*/  @!P0 SYNCS.PHASECHK.TRANS64 P0, [R0+URZ], R2 ;  /* 0x00000002000085a7 */ /* 0x000ea400080010ff */
[----:B--2---:R-:W-:Y:S05]  /*9080*/  @!P0 BRA `(.L_x_151) ;  /* 0xfffffffc00f08947 */ /* 0x004fea000383ffff */
[----:B------:R-:W-:Y:S05]  /*9090*/  BRA `(.L_x_65) ;  /* 0xffffffa400707947 */ /* 0x000fea000383ffff */
.L_x_69:
[----:B------:R-:W-:-:S07]  /*90a0*/  MOV R0, UR5 ;  /* 0x0000000500007c02 */ /* 0x000fce0008000f00 */
.L_x_152:
[----:B--2---:R2:W3:Y:S02]  /*90b0*/  SYNCS.PHASECHK.TRANS64.TRYWAIT P0, [R0+URZ], R2 ;  /* 0x00000002000075a7 */ /* 0x0044e400080011ff */
[----:B---3--:R-:W-:Y:S05]  /*90c0*/  @!P0 NANOSLEEP.SYNCS 0x989680 ;  /* 0x009896800000895d */ /* 0x008fea0003900000 */
[----:B------:R-:W3:Y:S02]  /*90d0*/  @!P0 SYNCS.PHASECHK.TRANS64 P0, [R0+URZ], R2 ;  /* 0x00000002000085a7 */ /* 0x000ee400080010ff */
[----:B---3--:R-:W-:Y:S05]  /*90e0*/  @!P0 BRA `(.L_x_152) ;  /* 0xfffffffc00f08947 */ /* 0x008fea000383ffff */
[----:B------:R-:W-:Y:S05]  /*90f0*/  BRA `(.L_x_153) ;  /* 0xffffffa800247947 */ /* 0x000fea000383ffff */
.L_x_70:
[----:B------:R-:W-:-:S07]  /*9100*/  MOV R0, UR5 ;  /* 0x0000000500007c02 */ /* 0x000fce0008000f00 */
.L_x_154:
[----:B-1----:R1:W2:Y:S02]  /*9110*/  SYNCS.PHASECHK.TRANS64.TRYWAIT P0, [R0+URZ], R3 ;  /* 0x00000003000075a7 */ /* 0x0022a400080011ff */
[----:B--2---:R-:W-:Y:S05]  /*9120*/  @!P0 NANOSLEEP.SYNCS 0x989680 ;  /* 0x009896800000895d */ /* 0x004fea0003900000 */
[----:B------:R-:W2:Y:S02]  /*9130*/  @!P0 SYNCS.PHASECHK.TRANS64 P0, [R0+URZ], R3 ;  /* 0x00000003000085a7 */ /* 0x000ea400080010ff */
[----:B--2---:R-:W-:Y:S05]  /*9140*/  @!P0 BRA `(.L_x_154) ;  /* 0xfffffffc00f08947 */ /* 0x004fea000383ffff */
[----:B------:R-:W-:Y:S05]  /*9150*/  BRA `(.L_x_155) ;  /* 0xffffffa800307947 */ /* 0x000fea000383ffff */
.L_x_71:
[----:B------:R-:W-:-:S07]  /*9160*/  MOV R0, UR5 ;  /* 0x0000000500007c02 */ /* 0x000fce0008000f00 */
.L_x_156:
[----:B-1----:R1:W2:Y:S02]  /*9170*/  SYNCS.PHASECHK.TRANS64.TRYWAIT P0, [R0+URZ], R3 ;  /* 0x00000003000075a7 */ /* 0x0022a400080011ff */
[----:B--2---:R-:W-:Y:S05]  /*9180*/  @!P0 NANOSLEEP.SYNCS 0x989680 ;  /* 0x009896800000895d */ /* 0x004fea0003900000 */
[----:B------:R-:W2:Y:S02]  /*9190*/  @!P0 SYNCS.PHASECHK.TRANS64 P0, [R0+URZ], R3 ;  /* 0x00000003000085a7 */ /* 0x000ea400080010ff */
[----:B--2---:R-:W-:Y:S05]  /*91a0*/  @!P0 BRA `(.L_x_156) ;  /* 0xfffffffc00f08947 */ /* 0x004fea000383ffff */
[----:B------:R-:W-:Y:S05]  /*91b0*/  BRA `(.L_x_157) ;  /* 0xffffffa8003c7947 */ /* 0x000fea000383ffff */
.L_x_72:
[----:B-1----:R-:W-:-:S07]  /*91c0*/  MOV R0, UR7 ;  /* 0x0000000700007c02 */ /* 0x002fce0008000f00 */
.L_x_158:
[----:B-1----:R1:W2:Y:S02]  /*91d0*/  SYNCS.PHASECHK.TRANS64.TRYWAIT P0, [R0+URZ], R2 ;  /* 0x00000002000075a7 */ /* 0x0022a400080011ff */
[----:B--2---:R-:W-:Y:S05]  /*91e0*/  @!P0 NANOSLEEP.SYNCS 0x989680 ;  /* 0x009896800000895d */ /* 0x004fea0003900000 */
[----:B------:R-:W2:Y:S02]  /*91f0*/  @!P0 SYNCS.PHASECHK.TRANS64 P0, [R0+URZ], R2 ;  /* 0x00000002000085a7 */ /* 0x000ea400080010ff */
[----:B--2---:R-:W-:Y:S05]  /*9200*/  @!P0 BRA `(.L_x_158) ;  /* 0xfffffffc00f08947 */ /* 0x004fea000383ffff */
[----:B------:R-:W-:Y:S05]  /*9210*/  BRA `(.L_x_159) ;  /* 0xffffffa800487947 */ /* 0x000fea000383ffff */
.L_x_77:
[----:B---3--:R3:W1:Y:S02]  /*9220*/  SYNCS.PHASECHK.TRANS64.TRYWAIT P0, [R0+URZ+0xf0], R2 ;  /* 0x0000f002000075a7 */ /* 0x00866400080011ff */
[----:B-1----:R-:W-:Y:S05]  /*9230*/  @!P0 NANOSLEEP.SYNCS 0x989680 ;  /* 0x009896800000895d */ /* 0x002fea0003900000 */
[----:B------:R-:W1:Y:S02]  /*9240*/  @!P0 SYNCS.PHASECHK.TRANS64 P0, [R0+URZ+0xf0], R2 ;  /* 0x0000f002000085a7 */ /* 0x000e6400080010ff */
[----:B-1----:R-:W-:Y:S05]  /*9250*/  @!P0 BRA `(.L_x_77) ;  /* 0xfffffffc00f08947 */ /* 0x002fea000383ffff */
[----:B------:R-:W-:Y:S05]  /*9260*/  BRA `(.L_x_160) ;  /* 0xffffffac004c7947 */ /* 0x000fea000383ffff */
.L_x_80:
[----:B------:R-:W-:Y:S07]  /*9270*/  MOV R0, UR6 ;  /* 0x0000000600007c02 */ /* 0x000fee0008000f00 */
.L_x_161:
[----:B-1----:R1:W3:Y:S02]  /*9280*/  SYNCS.PHASECHK.TRANS64.TRYWAIT P0, [R0+URZ+0xe8], R2 ;  /* 0x0000e802000075a7 */ /* 0x0022e400080011ff */
[----:B---3--:R-:W-:Y:S05]  /*9290*/  @!P0 NANOSLEEP.SYNCS 0x989680 ;  /* 0x009896800000895d */ /* 0x008fea0003900000 */
[----:B------:R-:W3:Y:S02]  /*92a0*/  @!P0 SYNCS.PHASECHK.TRANS64 P0, [R0+URZ+0xe8], R2 ;  /* 0x0000e802000085a7 */ /* 0x000ee400080010ff */
[----:B---3--:R-:W-:Y:S05]  /*92b0*/  @!P0 BRA `(.L_x_161) ;  /* 0xfffffffc00f08947 */ /* 0x008fea000383ffff */
[----:B------:R-:W-:Y:S05]  /*92c0*/  BRA `(.L_x_79) ;  /* 0xffffffb0002c7947 */ /* 0x000fea000383ffff */
.L_x_83:
[----:B------:R-:W-:Y:S07]  /*92d0*/  MOV R0, UR6 ;  /* 0x0000000600007c02 */ /* 0x000fee0008000f00 */
.L_x_162:
[----:B-1----:R1:W2:Y:S02]  /*92e0*/  SYNCS.PHASECHK.TRANS64.TRYWAIT P0, [R0+URZ+0xd0], R14 ;  /* 0x0000d00e000075a7 */ /* 0x0022a400080011ff */
[----:B--2---:R-:W-:Y:S05]  /*92f0*/  @!P0 NANOSLEEP.SYNCS 0x989680 ;  /* 0x009896800000895d */ /* 0x004fea0003900000 */
[----:B------:R-:W2:Y:S02]  /*9300*/  @!P0 SYNCS.PHASECHK.TRANS64 P0, [R0+URZ+0xd0], R14 ;  /* 0x0000d00e000085a7 */ /* 0x000ea400080010ff */
[----:B--2---:R-:W-:Y:S05]  /*9310*/  @!P0 BRA `(.L_x_162) ;  /* 0xfffffffc00f08947 */ /* 0x004fea000383ffff */
[----:B------:R-:W-:Y:S05]  /*9320*/  BRA `(.L_x_163) ;  /* 0xffffffb000a47947 */ /* 0x000fea000383ffff */
.L_x_84:
[----:B------:R-:W-:Y:S07]  /*9330*/  MOV R0, UR6 ;  /* 0x0000000600007c02 */ /* 0x000fee0008000f00 */
.L_x_164:
[----:B-1----:R1:W2:Y:S02]  /*9340*/  SYNCS.PHASECHK.TRANS64.TRYWAIT P0, [R0+URZ+0xd8], R14 ;  /* 0x0000d80e000075a7 */ /* 0x0022a400080011ff */
[----:B--2---:R-:W-:Y:S05]  /*9350*/  @!P0 NANOSLEEP.SYNCS 0x989680 ;  /* 0x009896800000895d */ /* 0x004fea0003900000 */
[----:B------:R-:W2:Y:S02]  /*9360*/  @!P0 SYNCS.PHASECHK.TRANS64 P0, [R0+URZ+0xd8], R14 ;  /* 0x0000d80e000085a7 */ /* 0x000ea400080010ff */
[----:B--2---:R-:W-:Y:S05]  /*9370*/  @!P0 BRA `(.L_x_164) ;  /* 0xfffffffc00f08947 */ /* 0x004fea000383ffff */
[----:B------:R-:W-:Y:S05]  /*9380*/  BRA `(.L_x_165) ;  /* 0xffffffb400207947 */ /* 0x000fea000383ffff */
.L_x_86:
[----:B------:R-:W-:-:S07]  /*9390*/  MOV R0, UR6 ;  /* 0x0000000600007c02 */ /* 0x000fce0008000f00 */
.L_x_166:
[----:B-1----:R1:W2:Y:S02]  /*93a0*/  SYNCS.PHASECHK.TRANS64.TRYWAIT P0, [R0+URZ+0xd0], R2 ;  /* 0x0000d002000075a7 */ /* 0x0022a400080011ff */
[----:B--2---:R-:W-:Y:S05]  /*93b0*/  @!P0 NANOSLEEP.SYNCS 0x989680 ;  /* 0x009896800000895d */ /* 0x004fea0003900000 */
[----:B------:R-:W2:Y:S02]  /*93c0*/  @!P0 SYNCS.PHASECHK.TRANS64 P0, [R0+URZ+0xd0], R2 ;  /* 0x0000d002000085a7 */ /* 0x000ea400080010ff */
[----:B--2---:R-:W-:Y:S05]  /*93d0*/  @!P0 BRA `(.L_x_166) ;  /* 0xfffffffc00f08947 */ /* 0x004fea000383ffff */
[----:B------:R-:W-:Y:S05]  /*93e0*/  BRA `(.L_x_167) ;  /* 0xffffffb400907947 */ /* 0x000fea000383ffff */
.L_x_88:
[----:B--2---:R2:W4:Y:S02]  /*93f0*/  SYNCS.PHASECHK.TRANS64.TRYWAIT P0, [R0+URZ+0xf0], R2 ;  /* 0x0000f002000075a7 */ /* 0x00452400080011ff */
[----:B----4-:R-:W-:Y:S05]  /*9400*/  @!P0 NANOSLEEP.SYNCS 0x989680 ;  /* 0x009896800000895d */ /* 0x010fea0003900000 */
[----:B------:R-:W4:Y:S02]  /*9410*/  @!P0 SYNCS.PHASECHK.TRANS64 P0, [R0+URZ+0xf0], R2 ;  /* 0x0000f002000085a7 */ /* 0x000f2400080010ff */
[----:B----4-:R-:W-:Y:S05]  /*9420*/  @!P0 BRA `(.L_x_88) ;  /* 0xfffffffc00f08947 */ /* 0x010fea000383ffff */
[----:B------:R-:W-:Y:S05]  /*9430*/  BRA `(.L_x_168) ;  /* 0xffffffb8006c7947 */ /* 0x000fea000383ffff */
.L_x_101:
[----:B-1----:R1:W3:Y:S02]  /*9440*/  SYNCS.PHASECHK.TRANS64.TRYWAIT P1, [R0+URZ+0xc0], R3 ;  /* 0x0000c003000075a7 */ /* 0x0022e400080211ff */
[----:B---3--:R-:W-:Y:S05]  /*9450*/  @!P1 NANOSLEEP.SYNCS 0x989680 ;  /* 0x009896800000995d */ /* 0x008fea0003900000 */
[----:B------:R-:W3:Y:S02]  /*9460*/  @!P1 SYNCS.PHASECHK.TRANS64 P1, [R0+URZ+0xc0], R3 ;  /* 0x0000c003000095a7 */ /* 0x000ee400080210ff */
[----:B---3--:R-:W-:Y:S05]  /*9470*/  @!P1 BRA `(.L_x_101) ;  /* 0xfffffffc00f09947 */ /* 0x008fea000383ffff */
[----:B------:R-:W-:Y:S05]  /*9480*/  BRA `(.L_x_100) ;  /* 0xffffffc8000c7947 */ /* 0x000fea000383ffff */
.L_x_103:
[----:B--2---:R2:W3:Y:S02]  /*9490*/  SYNCS.PHASECHK.TRANS64.TRYWAIT P0, [R195+URZ+0x110], R4 ;  /* 0x00011004c30075a7 */ /* 0x0044e400080011ff */
[----:B---3--:R-:W-:Y:S05]  /*94a0*/  @!P0 NANOSLEEP.SYNCS 0x989680 ;  /* 0x009896800000895d */ /* 0x008fea0003900000 */
[----:B------:R-:W3:Y:S02]  /*94b0*/  @!P0 SYNCS.PHASECHK.TRANS64 P0, [R195+URZ+0x110], R4 ;  /* 0x00011004c30085a7 */ /* 0x000ee400080010ff */
[----:B---3--:R-:W-:Y:S05]  /*94c0*/  @!P0 BRA `(.L_x_103) ;  /* 0xfffffffc00f08947 */ /* 0x008fea000383ffff */
[----:B------:R-:W-:Y:S05]  /*94d0*/  BRA `(.L_x_102) ;  /* 0xffffffc800687947 */ /* 0x000fea000383ffff */
.L_x_112:
[----:B--2---:R2:W3:Y:S02]  /*94e0*/  SYNCS.PHASECHK.TRANS64.TRYWAIT P0, [R5+URZ+0xc0], R3 ;  /* 0x0000c003050075a7 */ /* 0x0044e400080011ff */
[----:B---3--:R-:W-:Y:S05]  /*94f0*/  @!P0 NANOSLEEP.SYNCS 0x989680 ;  /* 0x009896800000895d */ /* 0x008fea0003900000 */
[----:B------:R-:W3:Y:S02]  /*9500*/  @!P0 SYNCS.PHASECHK.TRANS64 P0, [R5+URZ+0xc0], R3 ;  /* 0x0000c003050085a7 */ /* 0x000ee400080010ff */
[----:B---3--:R-:W-:Y:S05]  /*9510*/  @!P0 BRA `(.L_x_112) ;  /* 0xfffffffc00f08947 */ /* 0x008fea000383ffff */
[----:B------:R-:W-:Y:S05]  /*9520*/  BRA `(.L_x_111) ;  /* 0xffffffdc00747947 */ /* 0x000fea000383ffff */
        .weak           $__internal_0_$__cuda_sm10x_tcgen05_guardrail_trap_col_being_dealloced_not_returned_by_alloc
        .type           $__internal_0_$__cuda_sm10x_tcgen05_guardrail_trap_col_being_dealloced_not_returned_by_alloc,@function
        .size           $__internal_0_$__cuda_sm10x_tcgen05_guardrail_trap_col_being_dealloced_not_returned_by_alloc,($__internal_1_$__cuda_sm10x_tcgen05_guardrail_trap_phase_invalid_during_alloc - $__internal_0_$__cuda_sm10x_tcgen05_guardrail_trap_col_being_dealloced_not_returned_by_alloc)
$__internal_0_$__cuda_sm10x_tcgen05_guardrail_trap_col_being_dealloced_not_returned_by_alloc:
[----:B------:R-:W-:Y:S05]  /*9530*/  BPT.TRAP 0x1 ;  /* 0x000000040000795c */ /* 0x000fea0000300000 */
[----:B------:R-:W-:-:S04]  /*9540*/  HFMA2 R3, -RZ, RZ, 0, 0 ;  /* 0x00000000ff037431 */ /* 0x000fc800000001ff */
[----:B------:R-:W-:Y:S05]  /*9550*/  RET.REL.NODEC R2 `(_ZN7cutlass13device_kernelINS_4gemm6kernel13GemmUniversalIN4cute5tupleIJiiiiEEENS1_10collective13CollectiveMmaINS1_35MainloopSm100TmaUmmaWarpSpecializedILi12ELi2ELi4ENS5_IJNS4_1CILi1EEESB_SB_EEEEENS5_IJNSA_ILi128EEESE_NSA_ILi64EEEEEENS_12float_e4m3_tENS5_IJlSB_lEEESH_SI_NS4_8TiledMMAINS4_8MMA_AtomIJNS4_10MMA_TraitsINS4_19SM100_MMA_F8F6F4_SSEJSH_SH_fSE_SE_NS4_17integral_constantINS4_4UMMA5MajorELSP_0EEESQ_NSN_INSO_7ScaleInELSR_0EEESS_EEEEEENS4_6LayoutISC_NS5_IJNSA_ILi0EEESW_SW_EEEEENS5_IJNS4_10UnderscoreESZ_SZ_EEEEENS4_13SM90_TMA_LOADENS4_14ComposedLayoutINS4_7SwizzleILi2ELi4ELi3EEENS4_18smem_ptr_flag_bitsILi8EEENSV_INS5_IJNSA_ILi8EEESF_EEENS5_IJSF_SB_EEEEEEEvNS4_8identityES12_S1C_vS1D_EENS_8epilogue10collective18CollectiveEpilogueINS1F_23Sm100TmaWarpSpecializedILi2ELi2ELi64ELb0ELb0EEEJSG_NS5_IJNSV_ISE_SB_EENSV_ISF_SB_EEEEESH_SI_SH_SI_NS1F_6fusion15FusionCallbacksIS1J_NS1N_23LinCombPerRowBiasEltActINS1F_6thread4ReLuESH_fSH_SH_fLi16ELNS_15FloatRoundStyleE2EEESG_S1M_JEEENS4_5SM1004TMEM4LOAD26SM100_TMEM_LOAD_32dp32b64xES12_S1C_NS4_39AutoVectorizingCopyWithAssumedAlignmentILi128EEENS4_14SM90_TMA_STOREES1C_S20_S20_EEEvvEEEEvNT_6ParamsE) ;  /* 0xffffff6802a87950 */ /* 0x000fea0003c3ffff */
        .weak           $__internal_1_$__cuda_sm10x_tcgen05_guardrail_trap_phase_invalid_during_alloc
        .type           $__internal_1_$__cuda_sm10x_tcgen05_guardrail_trap_phase_invalid_during_alloc,@function
        .size           $__internal_1_$__cuda_sm10x_tcgen05_guardrail_trap_phase_invalid_during_alloc,($__internal_2_$__cuda_sm10x_tcgen05_guardrail_trap_unallocated_columns_being_dealloced - $__internal_1_$__cuda_sm10x_tcgen05_guardrail_trap_phase_invalid_during_alloc)
$__internal_1_$__cuda_sm10x_tcgen05_guardrail_trap_phase_invalid_during_alloc:
[----:B------:R-:W-:Y:S05]  /*9560*/  BPT.TRAP 0x1 ;  /* 0x000000040000795c */ /* 0x000fea0000300000 */
[----:B------:R-:W-:-:S04]  /*9570*/  MOV R3, 0x0 ;  /* 0x0000000000037802 */ /* 0x000fc80000000f00 */
[----:B------:R-:W-:Y:S05]  /*9580*/  RET.REL.NODEC R2 `(_ZN7cutlass13device_kernelINS_4gemm6kernel13GemmUniversalIN4cute5tupleIJiiiiEEENS1_10collective13CollectiveMmaINS1_35MainloopSm100TmaUmmaWarpSpecializedILi12ELi2ELi4ENS5_IJNS4_1CILi1EEESB_SB_EEEEENS5_IJNSA_ILi128EEESE_NSA_ILi64EEEEEENS_12float_e4m3_tENS5_IJlSB_lEEESH_SI_NS4_8TiledMMAINS4_8MMA_AtomIJNS4_10MMA_TraitsINS4_19SM100_MMA_F8F6F4_SSEJSH_SH_fSE_SE_NS4_17integral_constantINS4_4UMMA5MajorELSP_0EEESQ_NSN_INSO_7ScaleInELSR_0EEESS_EEEEEENS4_6LayoutISC_NS5_IJNSA_ILi0EEESW_SW_EEEEENS5_IJNS4_10UnderscoreESZ_SZ_EEEEENS4_13SM90_TMA_LOADENS4_14ComposedLayoutINS4_7SwizzleILi2ELi4ELi3EEENS4_18smem_ptr_flag_bitsILi8EEENSV_INS5_IJNSA_ILi8EEESF_EEENS5_IJSF_SB_EEEEEEEvNS4_8identityES12_S1C_vS1D_EENS_8epilogue10collective18CollectiveEpilogueINS1F_23Sm100TmaWarpSpecializedILi2ELi2ELi64ELb0ELb0EEEJSG_NS5_IJNSV_ISE_SB_EENSV_ISF_SB_EEEEESH_SI_SH_SI_NS1F_6fusion15FusionCallbacksIS1J_NS1N_23LinCombPerRowBiasEltActINS1F_6thread4ReLuESH_fSH_SH_fLi16ELNS_15FloatRoundStyleE2EEESG_S1M_JEEENS4_5SM1004TMEM4LOAD26SM100_TMEM_LOAD_32dp32b64xES12_S1C_NS4_39AutoVectorizingCopyWithAssumedAlignmentILi128EEENS4_14SM90_TMA_STOREES1C_S20_S20_EEEvvEEEEvNT_6ParamsE) ;  /* 0xffffff68029c7950 */ /* 0x000fea0003c3ffff */
        .weak           $__internal_2_$__cuda_sm10x_tcgen05_guardrail_trap_unallocated_columns_being_dealloced
        .type           $__internal_2_$__cuda_sm10x_tcgen05_guardrail_trap_unallocated_columns_being_dealloced,@function
        .size           $__internal_2_$__cuda_sm10x_tcgen05_guardrail_trap_unallocated_columns_being_dealloced,(.L_x_170 - $__internal_2_$__cuda_sm10x_tcgen05_guardrail_trap_unallocated_columns_being_dealloced)
$__internal_2_$__cuda_sm10x_tcgen05_guardrail_trap_unallocated_columns_being_dealloced:
[----:B------:R-:W-:Y:S05]  /*9590*/  BPT.TRAP 0x1 ;  /* 0x000000040000795c */ /* 0x000fea0000300000 */
[----:B------:R-:W-:-:S04]  /*95a0*/  HFMA2 R3, -RZ, RZ, 0, 0 ;  /* 0x00000000ff037431 */ /* 0x000fc800000001ff */
[----:B------:R-:W-:Y:S05]  /*95b0*/  RET.REL.NODEC R2 `(_ZN7cutlass13device_kernelINS_4gemm6kernel13GemmUniversalIN4cute5tupleIJiiiiEEENS1_10collective13CollectiveMmaINS1_35MainloopSm100TmaUmmaWarpSpecializedILi12ELi2ELi4ENS5_IJNS4_1CILi1EEESB_SB_EEEEENS5_IJNSA_ILi128EEESE_NSA_ILi64EEEEEENS_12float_e4m3_tENS5_IJlSB_lEEESH_SI_NS4_8TiledMMAINS4_8MMA_AtomIJNS4_10MMA_TraitsINS4_19SM100_MMA_F8F6F4_SSEJSH_SH_fSE_SE_NS4_17integral_constantINS4_4UMMA5MajorELSP_0EEESQ_NSN_INSO_7ScaleInELSR_0EEESS_EEEEEENS4_6LayoutISC_NS5_IJNSA_ILi0EEESW_SW_EEEEENS5_IJNS4_10UnderscoreESZ_SZ_EEEEENS4_13SM90_TMA_LOADENS4_14ComposedLayoutINS4_7SwizzleILi2ELi4ELi3EEENS4_18smem_ptr_flag_bitsILi8EEENSV_INS5_IJNSA_ILi8EEESF_EEENS5_IJSF_SB_EEEEEEEvNS4_8identityES12_S1C_vS1D_EENS_8epilogue10collective18CollectiveEpilogueINS1F_23Sm100TmaWarpSpecializedILi2ELi2ELi64ELb0ELb0EEEJSG_NS5_IJNSV_ISE_SB_EENSV_ISF_SB_EEEEESH_SI_SH_SI_NS1F_6fusion15FusionCallbacksIS1J_NS1N_23LinCombPerRowBiasEltActINS1F_6thread4ReLuESH_fSH_SH_fLi16ELNS_15FloatRoundStyleE2EEESG_S1M_JEEENS4_5SM1004TMEM4LOAD26SM100_TMEM_LOAD_32dp32b64xES12_S1C_NS4_39AutoVectorizingCopyWithAssumedAlignmentILi128EEENS4_14SM90_TMA_STOREES1C_S20_S20_EEEvvEEEEvNT_6ParamsE) ;  /* 0xffffff6802907950 */ /* 0x000fea0003c3ffff */
.L_x_169:
[----:B------:R-:W-:-:S00]  /*95c0*/  BRA `(.L_x_169) ;  /* 0xfffffffc00fc7947 */ /* 0x000fc0000383ffff */
[----:B------:R-:W-:-:S00]  /*95d0*/  NOP ;  /* 0x0000000000007918 */ /* 0x000fc00000000000 */
        /* <DEDUP_REMOVED lines=10> */
.L_x_170:


//--------------------- .nv.global.init           --------------------------
	.section	.nv.global.init,"aw",@progbits
.nv.global.init:
	.type		$str$27,@object
	.size		$str$27,($str$28 - $str$27)
$str$27:
        /*0000*/ 	.byte	0x28, 0x61, 0x64, 0x64, 0x72, 0x65, 0x73, 0x73, 0x20, 0x26, 0x20, 0x6d, 0x61, 0x73, 0x6b, 0x29
        /*0010*/ 	.byte	0x20, 0x3d, 0x3d, 0x20, 0x30, 0x00
	.type		$str$28,@object
	.size		$str$28,($str$26 - $str$28)
$str$28:
        /*0016*/ 	.byte	0x2f, 0x74, 0x6d, 0x70, 0x2f, 0x63, 0x75, 0x74, 0x6c, 0x61, 0x73, 0x73, 0x5f, 0x73, 0x77, 0x65
        /*0026*/ 	.byte	0x65, 0x70, 0x5f, 0x73, 0x72, 0x63, 0x2f, 0x69, 0x6e, 0x63, 0x6c, 0x75, 0x64, 0x65, 0x2f, 0x63
        /*0036*/ 	.byte	0x75, 0x74, 0x65, 0x2f, 0x70, 0x6f, 0x69, 0x6e, 0x74, 0x65, 0x72, 0x5f, 0x66, 0x6c, 0x61, 0x67
        /*0046*/ 	.byte	0x67, 0x65, 0x64, 0x2e, 0x68, 0x70, 0x70, 0x00
	.type		$str$26,@object
	.size		$str$26,($str$25 - $str$26)
$str$26:
        /*004e*/ 	.byte	0x2f, 0x74, 0x6d, 0x70, 0x2f, 0x63, 0x75, 0x74, 0x6c, 0x61, 0x73, 0x73, 0x5f, 0x73, 0x77, 0x65
        /*005e*/ 	.byte	0x65, 0x70, 0x5f, 0x73, 0x72, 0x63, 0x2f, 0x69, 0x6e, 0x63, 0x6c, 0x75, 0x64, 0x65, 0x2f, 0x63
        /*006e*/ 	.byte	0x75, 0x74, 0x65, 0x2f, 0x61, 0x74, 0x6f, 0x6d, 0x2f, 0x63, 0x6f, 0x70, 0x79, 0x5f, 0x74, 0x72
        /*007e*/ 	.byte	0x61, 0x69, 0x74, 0x73, 0x5f, 0x73, 0x6d, 0x31, 0x30, 0x30, 0x2e, 0x68, 0x70, 0x70, 0x00
	.type		$str$25,@object
	.size		$str$25,(__unnamed_1 - $str$25)
$str$25:
        /*008d*/ 	.byte	0x28, 0x28, 0x75, 0x69, 0x6e, 0x74, 0x33, 0x32, 0x5f, 0x74, 0x28, 0x74, 0x68, 0x72, 0x65, 0x61
        /*009d*/ 	.byte	0x64, 0x49, 0x64, 0x78, 0x2e, 0x78, 0x29, 0x20, 0x2f, 0x20, 0x33, 0x32, 0x29, 0x20, 0x25, 0x20
        /*00ad*/ 	.byte	0x34, 0x29, 0x20, 0x3d, 0x3d, 0x20, 0x28, 0x28, 0x28, 0x74, 0x6d, 0x65, 0x6d, 0x5f, 0x61, 0x64
        /*00bd*/ 	.byte	0x64, 0x72, 0x20, 0x3e, 0x3e, 0x20, 0x31, 0x36, 0x29, 0x20, 0x2f, 0x20, 0x33, 0x32, 0x29, 0x20
        /*00cd*/ 	.byte	0x25, 0x20, 0x34, 0x29, 0x00
	.type		__unnamed_1,@object
	.size		__unnamed_1,(__unnamed_2 - __unnamed_1)
__unnamed_1:
        /*00d2*/ 	.byte	0x61, 0x75, 0x74, 0x6f, 0x20, 0x63, 0x75, 0x74, 0x65, 0x3a, 0x3a, 0x61, 0x73, 0x5f, 0x70, 0x6f
        /* <DEDUP_REMOVED lines=24> */
        /*0262*/ 	.byte	0x43, 0x3c, 0x38, 0x31, 0x39, 0x32, 0x3e, 0x3e, 0x3e, 0x3e, 0x5d, 0x00
	.type		__unnamed_2,@object
	.size		__unnamed_2,(.L_2 - __unnamed_2)
__unnamed_2:
        /* <DEDUP_REMOVED lines=42> */
        /*050e*/ 	.byte	0x3e, 0x3e, 0x3e, 0x3e, 0x5d, 0x00
.L_2:


//--------------------- .nv.shared._ZN7cutlass13device_kernelINS_4gemm6kernel13GemmUniversalIN4cute5tupleIJiiiiEEENS1_10collective13CollectiveMmaINS1_35MainloopSm100TmaUmmaWarpSpecializedILi12ELi2ELi4ENS5_IJNS4_1CILi1EEESB_SB_EEEEENS5_IJNSA_ILi128EEESE_NSA_ILi64EEEEEENS_12float_e4m3_tENS5_IJlSB_lEEESH_SI_NS4_8TiledMMAINS4_8MMA_AtomIJNS4_10MMA_TraitsINS4_19SM100_MMA_F8F6F4_SSEJSH_SH_fSE_SE_NS4_17integral_constantINS4_4UMMA5MajorELSP_0EEESQ_NSN_INSO_7ScaleInELSR_0EEESS_EEEEEENS4_6LayoutISC_NS5_IJNSA_ILi0EEESW_SW_EEEEENS5_IJNS4_10UnderscoreESZ_SZ_EEEEENS4_13SM90_TMA_LOADENS4_14ComposedLayoutINS4_7SwizzleILi2ELi4ELi3EEENS4_18smem_ptr_flag_bitsILi8EEENSV_INS5_IJNSA_ILi8EEESF_EEENS5_IJSF_SB_EEEEEEEvNS4_8identityES12_S1C_vS1D_EENS_8epilogue10collective18CollectiveEpilogueINS1F_23Sm100TmaWarpSpecializedILi2ELi2ELi64ELb0ELb0EEEJSG_NS5_IJNSV_ISE_SB_EENSV_ISF_SB_EEEEESH_SI_SH_SI_NS1F_6fusion15FusionCallbacksIS1J_NS1N_23LinCombPerRowBiasEltActINS1F_6thread4ReLuESH_fSH_SH_fLi16ELNS_15FloatRoundStyleE2EEESG_S1M_JEEENS4_5SM1004TMEM4LOAD26SM100_TMEM_LOAD_32dp32b64xES12_S1C_NS4_39AutoVectorizingCopyWithAssumedAlignmentILi128EEENS4_14SM90_TMA_STOREES1C_S20_S20_EEEvvEEEEvNT_6ParamsE --------------------------
	.section	.nv.shared._ZN7cutlass13device_kernelINS_4gemm6kernel13GemmUniversalIN4cute5tupleIJiiiiEEENS1_10collective13CollectiveMmaINS1_35MainloopSm100TmaUmmaWarpSpecializedILi12ELi2ELi4ENS5_IJNS4_1CILi1EEESB_SB_EEEEENS5_IJNSA_ILi128EEESE_NSA_ILi64EEEEEENS_12float_e4m3_tENS5_IJlSB_lEEESH_SI_NS4_8TiledMMAINS4_8MMA_AtomIJNS4_10MMA_TraitsINS4_19SM100_MMA_F8F6F4_SSEJSH_SH_fSE_SE_NS4_17integral_constantINS4_4UMMA5MajorELSP_0EEESQ_NSN_INSO_7ScaleInELSR_0EEESS_EEEEEENS4_6LayoutISC_NS5_IJNSA_ILi0EEESW_SW_EEEEENS5_IJNS4_10UnderscoreESZ_SZ_EEEEENS4_13SM90_TMA_LOADENS4_14ComposedLayoutINS4_7SwizzleILi2ELi4ELi3EEENS4_18smem_ptr_flag_bitsILi8EEENSV_INS5_IJNSA_ILi8EEESF_EEENS5_IJSF_SB_EEEEEEEvNS4_8identityES12_S1C_vS1D_EENS_8epilogue10collective18CollectiveEpilogueINS1F_23Sm100TmaWarpSpecializedILi2ELi2ELi64ELb0ELb0EEEJSG_NS5_IJNSV_ISE_SB_EENSV_ISF_SB_EEEEESH_SI_SH_SI_NS1F_6fusion15FusionCallbacksIS1J_NS1N_23LinCombPerRowBiasEltActINS1F_6thread4ReLuESH_fSH_SH_fLi16ELNS_15FloatRoundStyleE2EEESG_S1M_JEEENS4_5SM1004TMEM4LOAD26SM100_TMEM_LOAD_32dp32b64xES12_S1C_NS4_39AutoVectorizingCopyWithAssumedAlignmentILi128EEENS4_14SM90_TMA_STOREES1C_S20_S20_EEEvvEEEEvNT_6ParamsE,"aw",@nobits
	.sectionflags	@""
	.align	16
	.zero		1024


//--------------------- .nv.shared.reserved.0     --------------------------
	.section	.nv.shared.reserved.0,"aw",@nobits
	.weak		__nv_reservedSMEM_offset_0_alias
	.size		__nv_reservedSMEM_offset_0_alias, 0, 64
	.other		__nv_reservedSMEM_offset_0_alias,@"STO_CUDA_RESERVED_SHARED STV_DEFAULT"
__nv_reservedSMEM_offset_0_alias:
	.zero		0
.nv.shared.reserved.0:
	.zero		64
	.weak		__nv_reservedSMEM_tcgen05_partition
	.type		__nv_reservedSMEM_tcgen05_partition,@object
	.size		__nv_reservedSMEM_tcgen05_partition,(.L_0 - __nv_reservedSMEM_tcgen05_partition)
__nv_reservedSMEM_tcgen05_partition:
	.zero		32
.L_0:


//--------------------- .nv.global                --------------------------
	.section	.nv.global,"aw",@nobits
.nv.global:
	.type		_ZN39_INTERNAL_be6b4ba4_4_k_cu_4e77c49d_37664cute1_E,@object
	.size		_ZN39_INTERNAL_be6b4ba4_4_k_cu_4e77c49d_37664cute1_E,(_ZN39_INTERNAL_be6b4ba4_4_k_cu_4e77c49d_37664cuda3std3__45__cpo6cbeginE - _ZN39_INTERNAL_be6b4ba4_4_k_cu_4e77c49d_37664cute1_E)
_ZN39_INTERNAL_be6b4ba4_4_k_cu_4e77c49d_37664cute1_E:
	.zero		1
	.type		_ZN39_INTERNAL_be6b4ba4_4_k_cu_4e77c49d_37664cuda3std3__45__cpo6cbeginE,@object
	.size		_ZN39_INTERNAL_be6b4ba4_4_k_cu_4e77c49d_37664cuda3std3__45__cpo6cbeginE,(_ZN39_INTERNAL_be6b4ba4_4_k_cu_4e77c49d_37664cuda3std3__48in_placeE - _ZN39_INTERNAL_be6b4ba4_4_k_cu_4e77c49d_37664cuda3std3__45__cpo6cbeginE)
_ZN39_INTERNAL_be6b4ba4_4_k_cu_4e77c49d_37664cuda3std3__45__cpo6cbeginE:
	.zero		1
	.type		_ZN39_INTERNAL_be6b4ba4_4_k_cu_4e77c49d_37664cuda3std3__48in_placeE,@object
	.size		_ZN39_INTERNAL_be6b4ba4_4_k_cu_4e77c49d_37664cuda3std3__48in_placeE,(_ZN39_INTERNAL_be6b4ba4_4_k_cu_4e77c49d_37664cuda3std6ranges3__45__cpo9iter_moveE - _ZN39_INTERNAL_be6b4ba4_4_k_cu_4e77c49d_37664cuda3std3__48in_placeE)
_ZN39_INTERNAL_be6b4ba4_4_k_cu_4e77c49d_37664cuda3std3__48in_placeE:
	.zero		1
	.type		_ZN39_INTERNAL_be6b4ba4_4_k_cu_4e77c49d_37664cuda3std6ranges3__45__cpo9iter_moveE,@object
	.size		_ZN39_INTERNAL_be6b4ba4_4_k_cu_4e77c49d_37664cuda3std6ranges3__45__cpo9iter_moveE,(_ZN39_INTERNAL_be6b4ba4_4_k_cu_4e77c49d_37664cuda3std3__45__cpo5beginE - _ZN39_INTERNAL_be6b4ba4_4_k_cu_4e77c49d_37664cuda3std6ranges3__45__cpo9iter_moveE)
_ZN39_INTERNAL_be6b4ba4_4_k_cu_4e77c49d_37664cuda3std6ranges3__45__cpo9iter_moveE:
	.zero		1
	.type		_ZN39_INTERNAL_be6b4ba4_4_k_cu_4e77c49d_37664cuda3std3__45__cpo5beginE,@object
	.size		_ZN39_INTERNAL_be6b4ba4_4_k_cu_4e77c49d_37664cuda3std3__45__cpo5beginE,(_ZN39_INTERNAL_be6b4ba4_4_k_cu_4e77c49d_37664cuda3std3__441_GLOBAL__N__be6b4ba4_4_k_cu_4e77c49d_37666ignoreE - _ZN39_INTERNAL_be6b4ba4_4_k_cu_4e77c49d_37664cuda3std3__45__cpo5beginE)
_ZN39_INTERNAL_be6b4ba4_4_k_cu_4e77c49d_37664cuda3std3__45__cpo5beginE:
	.zero		1
	.type		_ZN39_INTERNAL_be6b4ba4_4_k_cu_4e77c49d_37664cuda3std3__441_GLOBAL__N__be6b4ba4_4_k_cu_4e77c49d_37666ignoreE,@object
	.size		_ZN39_INTERNAL_be6b4ba4_4_k_cu_4e77c49d_37664cuda3std3__441_GLOBAL__N__be6b4ba4_4_k_cu_4e77c49d_37666ignoreE,(_ZN39_INTERNAL_be6b4ba4_4_k_cu_4e77c49d_37664cute7productE - _ZN39_INTERNAL_be6b4ba4_4_k_cu_4e77c49d_37664cuda3std3__441_GLOBAL__N__be6b4ba4_4_k_cu_4e77c49d_37666ignoreE)
_ZN39_INTERNAL_be6b4ba4_4_k_cu_4e77c49d_37664cuda3std3__441_GLOBAL__N__be6b4ba4_4_k_cu_4e77c49d_37666ignoreE:
	.zero		1
	.type		_ZN39_INTERNAL_be6b4ba4_4_k_cu_4e77c49d_37664cute7productE,@object
	.size		_ZN39_INTERNAL_be6b4ba4_4_k_cu_4e77c49d_37664cute7productE,(_ZN39_INTERNAL_be6b4ba4_4_k_cu_4e77c49d_37664cuda3std3__45__cpo3endE - _ZN39_INTERNAL_be6b4ba4_4_k_cu_4e77c49d_37664cute7productE)
_ZN39_INTERNAL_be6b4ba4_4_k_cu_4e77c49d_37664cute7productE:
	.zero		1
	.type		_ZN39_INTERNAL_be6b4ba4_4_k_cu_4e77c49d_37664cuda3std3__45__cpo3endE,@object
	.size		_ZN39_INTERNAL_be6b4ba4_4_k_cu_4e77c49d_37664cuda3std3__45__cpo3endE,(_ZN39_INTERNAL_be6b4ba4_4_k_cu_4e77c49d_37664cuda3std3__419piecewise_constructE - _ZN39_INTERNAL_be6b4ba4_4_k_cu_4e77c49d_37664cuda3std3__45__cpo3endE)
_ZN39_INTERNAL_be6b4ba4_4_k_cu_4e77c49d_37664cuda3std3__45__cpo3endE:
	.zero		1
	.type		_ZN39_INTERNAL_be6b4ba4_4_k_cu_4e77c49d_37664cuda3std3__419piecewise_constructE,@object
	.size		_ZN39_INTERNAL_be6b4ba4_4_k_cu_4e77c49d_37664cuda3std3__419piecewise_constructE,(_ZN39_INTERNAL_be6b4ba4_4_k_cu_4e77c49d_37664cuda3std3__45__cpo4cendE - _ZN39_INTERNAL_be6b4ba4_4_k_cu_4e77c49d_37664cuda3std3__419piecewise_constructE)
_ZN39_INTERNAL_be6b4ba4_4_k_cu_4e77c49d_37664cuda3std3__419piecewise_constructE:
	.zero		1
	.type		_ZN39_INTERNAL_be6b4ba4_4_k_cu_4e77c49d_37664cuda3std3__45__cpo4cendE,@object
	.size		_ZN39_INTERNAL_be6b4ba4_4_k_cu_4e77c49d_37664cuda3std3__45__cpo4cendE,(_ZN39_INTERNAL_be6b4ba4_4_k_cu_4e77c49d_37664cuda3std6ranges3__45__cpo4swapE - _ZN39_INTERNAL_be6b4ba4_4_k_cu_4e77c49d_37664cuda3std3__45__cpo4cendE)
_ZN39_INTERNAL_be6b4ba4_4_k_cu_4e77c49d_37664cuda3std3__45__cpo4cendE:
	.zero		1
	.type		_ZN39_INTERNAL_be6b4ba4_4_k_cu_4e77c49d_37664cuda3std6ranges3__45__cpo4swapE,@object
	.size		_ZN39_INTERNAL_be6b4ba4_4_k_cu_4e77c49d_37664cuda3std6ranges3__45__cpo4swapE,(.L_10 - _ZN39_INTERNAL_be6b4ba4_4_k_cu_4e77c49d_37664cuda3std6ranges3__45__cpo4swapE)
_ZN39_INTERNAL_be6b4ba4_4_k_cu_4e77c49d_37664cuda3std6ranges3__45__cpo4swapE:
	.zero		1
.L_10:


//--------------------- .nv.constant0._ZN7cutlass13device_kernelINS_4gemm6kernel13GemmUniversalIN4cute5tupleIJiiiiEEENS1_10collective13CollectiveMmaINS1_35MainloopSm100TmaUmmaWarpSpecializedILi12ELi2ELi4ENS5_IJNS4_1CILi1EEESB_SB_EEEEENS5_IJNSA_ILi128EEESE_NSA_ILi64EEEEEENS_12float_e4m3_tENS5_IJlSB_lEEESH_SI_NS4_8TiledMMAINS4_8MMA_AtomIJNS4_10MMA_TraitsINS4_19SM100_MMA_F8F6F4_SSEJSH_SH_fSE_SE_NS4_17integral_constantINS4_4UMMA5MajorELSP_0EEESQ_NSN_INSO_7ScaleInELSR_0EEESS_EEEEEENS4_6LayoutISC_NS5_IJNSA_ILi0EEESW_SW_EEEEENS5_IJNS4_10UnderscoreESZ_SZ_EEEEENS4_13SM90_TMA_LOADENS4_14ComposedLayoutINS4_7SwizzleILi2ELi4ELi3EEENS4_18smem_ptr_flag_bitsILi8EEENSV_INS5_IJNSA_ILi8EEESF_EEENS5_IJSF_SB_EEEEEEEvNS4_8identityES12_S1C_vS1D_EENS_8epilogue10collective18CollectiveEpilogueINS1F_23Sm100TmaWarpSpecializedILi2ELi2ELi64ELb0ELb0EEEJSG_NS5_IJNSV_ISE_SB_EENSV_ISF_SB_EEEEESH_SI_SH_SI_NS1F_6fusion15FusionCallbacksIS1J_NS1N_23LinCombPerRowBiasEltActINS1F_6thread4ReLuESH_fSH_SH_fLi16ELNS_15FloatRoundStyleE2EEESG_S1M_JEEENS4_5SM1004TMEM4LOAD26SM100_TMEM_LOAD_32dp32b64xES12_S1C_NS4_39AutoVectorizingCopyWithAssumedAlignmentILi128EEENS4_14SM90_TMA_STOREES1C_S20_S20_EEEvvEEEEvNT_6ParamsE --------------------------
	.section	.nv.constant0._ZN7cutlass13device_kernelINS_4gemm6kernel13GemmUniversalIN4cute5tupleIJiiiiEEENS1_10collective13CollectiveMmaINS1_35MainloopSm100TmaUmmaWarpSpecializedILi12ELi2ELi4ENS5_IJNS4_1CILi1EEESB_SB_EEEEENS5_IJNSA_ILi128EEESE_NSA_ILi64EEEEEENS_12float_e4m3_tENS5_IJlSB_lEEESH_SI_NS4_8TiledMMAINS4_8MMA_AtomIJNS4_10MMA_TraitsINS4_19SM100_MMA_F8F6F4_SSEJSH_SH_fSE_SE_NS4_17integral_constantINS4_4UMMA5MajorELSP_0EEESQ_NSN_INSO_7ScaleInELSR_0EEESS_EEEEEENS4_6LayoutISC_NS5_IJNSA_ILi0EEESW_SW_EEEEENS5_IJNS4_10UnderscoreESZ_SZ_EEEEENS4_13SM90_TMA_LOADENS4_14ComposedLayoutINS4_7SwizzleILi2ELi4ELi3EEENS4_18smem_ptr_flag_bitsILi8EEENSV_INS5_IJNSA_ILi8EEESF_EEENS5_IJSF_SB_EEEEEEEvNS4_8identityES12_S1C_vS1D_EENS_8epilogue10collective18CollectiveEpilogueINS1F_23Sm100TmaWarpSpecializedILi2ELi2ELi64ELb0ELb0EEEJSG_NS5_IJNSV_ISE_SB_EENSV_ISF_SB_EEEEESH_SI_SH_SI_NS1F_6fusion15FusionCallbacksIS1J_NS1N_23LinCombPerRowBiasEltActINS1F_6thread4ReLuESH_fSH_SH_fLi16ELNS_15FloatRoundStyleE2EEESG_S1M_JEEENS4_5SM1004TMEM4LOAD26SM100_TMEM_LOAD_32dp32b64xES12_S1C_NS4_39AutoVectorizingCopyWithAssumedAlignmentILi128EEENS4_14SM90_TMA_STOREES1C_S20_S20_EEEvvEEEEvNT_6ParamsE,"a",@progbits
	.sectionflags	@""
	.align	4
.nv.constant0._ZN7cutlass13device_kernelINS_4gemm6kernel13GemmUniversalIN4cute5tupleIJiiiiEEENS1_10collective13CollectiveMmaINS1_35MainloopSm100TmaUmmaWarpSpecializedILi12ELi2ELi4ENS5_IJNS4_1CILi1EEESB_SB_EEEEENS5_IJNSA_ILi128EEESE_NSA_ILi64EEEEEENS_12float_e4m3_tENS5_IJlSB_lEEESH_SI_NS4_8TiledMMAINS4_8MMA_AtomIJNS4_10MMA_TraitsINS4_19SM100_MMA_F8F6F4_SSEJSH_SH_fSE_SE_NS4_17integral_constantINS4_4UMMA5MajorELSP_0EEESQ_NSN_INSO_7ScaleInELSR_0EEESS_EEEEEENS4_6LayoutISC_NS5_IJNSA_ILi0EEESW_SW_EEEEENS5_IJNS4_10UnderscoreESZ_SZ_EEEEENS4_13SM90_TMA_LOADENS4_14ComposedLayoutINS4_7SwizzleILi2ELi4ELi3EEENS4_18smem_ptr_flag_bitsILi8EEENSV_INS5_IJNSA_ILi8EEESF_EEENS5_IJSF_SB_EEEEEEEvNS4_8identityES12_S1C_vS1D_EENS_8epilogue10collective18CollectiveEpilogueINS1F_23Sm100TmaWarpSpecializedILi2ELi2ELi64ELb0ELb0EEEJSG_NS5_IJNSV_ISE_SB_EENSV_ISF_SB_EEEEESH_SI_SH_SI_NS1F_6fusion15FusionCallbacksIS1J_NS1N_23LinCombPerRowBiasEltActINS1F_6thread4ReLuESH_fSH_SH_fLi16ELNS_15FloatRoundStyleE2EEESG_S1M_JEEENS4_5SM1004TMEM4LOAD26SM100_TMEM_LOAD_32dp32b64xES12_S1C_NS4_39AutoVectorizingCopyWithAssumedAlignmentILi128EEENS4_14SM90_TMA_STOREES1C_S20_S20_EEEvvEEEEvNT_6ParamsE:
	.zero		2944


//--------------------- SYMBOLS --------------------------

	.type		.nv.reservedSmem.offset0,@object
	.size		.nv.reservedSmem.offset0,0x4
	.type		.nv.reservedSmem.cap,@object
	.size		.nv.reservedSmem.cap,0x4
	.type		__assertfail,@function
